// auto-generated by cutlass_sweep.gemm — config: {"arch": "sm_100", "cluster_m": 1, "cluster_n": 1, "dtype": "e4m3", "dtype_b": "e4m3", "layout": "nt", "stages": 7, "tile_k": 32, "tile_m": 64, "tile_n": 64}
#include "cutlass/cutlass.h"
#include "cutlass/gemm/collective/collective_builder.hpp"
#include "cutlass/gemm/device/gemm_universal_adapter.h"
#include "cutlass/gemm/kernel/gemm_universal.hpp"
#include "cutlass/epilogue/collective/collective_builder.hpp"

using ElemA = cutlass::float_e4m3_t;
using ElemB = cutlass::float_e4m3_t;
using ElemCD = cutlass::float_e4m3_t;
using Acc  = float;
using TileShape    = cute::Shape<cute::_64, cute::_64, cute::_32>;
using ClusterShape = cute::Shape<cute::_1, cute::_1, cute::_1>;

using CollectiveEpilogue = typename cutlass::epilogue::collective::CollectiveBuilder<
    cutlass::arch::Sm100, cutlass::arch::OpClassTensorOp,
    TileShape, ClusterShape,
    cutlass::epilogue::collective::EpilogueTileAuto,
    Acc, Acc,
    ElemCD, cutlass::layout::RowMajor, 128 / cutlass::sizeof_bits<ElemCD>::value,
    ElemCD, cutlass::layout::RowMajor, 128 / cutlass::sizeof_bits<ElemCD>::value,
    cutlass::epilogue::collective::EpilogueScheduleAuto
  >::CollectiveOp;

using CollectiveMainloop = typename cutlass::gemm::collective::CollectiveBuilder<
    cutlass::arch::Sm100, cutlass::arch::OpClassTensorOp,
    ElemA, cutlass::layout::RowMajor, 128 / cutlass::sizeof_bits<ElemA>::value,
    ElemB, cutlass::layout::ColumnMajor, 128 / cutlass::sizeof_bits<ElemB>::value,
    Acc,
    TileShape, ClusterShape,
    cutlass::gemm::collective::StageCount<7>,
    cutlass::gemm::collective::KernelScheduleAuto
  >::CollectiveOp;

using GemmKernel = cutlass::gemm::kernel::GemmUniversal<
    cute::Shape<int,int,int,int>,
    CollectiveMainloop,
    CollectiveEpilogue
>;
using Gemm = cutlass::gemm::device::GemmUniversalAdapter<GemmKernel>;

// Force the device kernel symbol into the cubin without needing a host main.
auto* _anchor = &cutlass::device_kernel<GemmKernel>;


// ===== COMPILED SASS (sm_100a) =====

	.target	sm_100a

	.elftype	@"ET_EXEC"


//--------------------- .note.nv.tkinfo           --------------------------
	.section	.note.nv.tkinfo,"",@"SHT_NOTE"
	.sectionflags	@"SHF_NOTE_NV_TKINFO"
	.tkinfo
        /*0018*/ 	.word	0x00000002
        /*0030*/ 	.string	""
        /*0030*/ 	.string	"ptxas"
        /*0030*/ 	.string	"Cuda compilation tools, release 13.0, V13.0.88"
        /*0030*/ 	.string	"Build cuda_13.0.r13.0/compiler.36424714_0"
        /*0030*/ 	.string	"-arch sm_100a -m 64 "



//--------------------- .note.nv.cuinfo           --------------------------
	.section	.note.nv.cuinfo,"",@"SHT_NOTE"
	.sectionflags	@"SHF_NOTE_NV_CUINFO"
        /*0018*/ 	.short	0x0002
        /*001a*/ 	.short	0x0064
        /*001c*/ 	.short	0x0082
	.zero		2


//--------------------- .nv.info                  --------------------------
	.section	.nv.info,"",@"SHT_CUDA_INFO"
	.align	4


	//----- nvinfo : EIATTR_REGCOUNT
	.align		4
        /*0000*/ 	.byte	0x04, 0x2f
        /*0002*/ 	.short	(.L_19 - .L_18)
	.align		4
.L_18:
        /*0004*/ 	.word	index@(_ZN7cutlass13device_kernelINS_4gemm6kernel13GemmUniversalIN4cute5tupleIJiiiiEEENS1_10collective13CollectiveMmaINS1_35MainloopSm100TmaUmmaWarpSpecializedILi7ELi2ELi4ENS5_IJNS4_1CILi1EEESB_SB_EEEEENS5_IJNSA_ILi64EEESE_NSA_ILi32EEEEEENS_12float_e4m3_tENS5_IJlSB_lEEESH_SI_NS4_8TiledMMAINS4_8MMA_AtomIJNS4_10MMA_TraitsINS4_19SM100_MMA_F8F6F4_SSEJSH_SH_fSE_SE_NS4_17integral_constantINS4_4UMMA5MajorELSP_0EEESQ_NSN_INSO_7ScaleInELSR_0EEESS_EEEEEENS4_6LayoutISC_NS5_IJNSA_ILi0EEESW_SW_EEEEENS5_IJNS4_10UnderscoreESZ_SZ_EEEEENS4_13SM90_TMA_LOADENS4_14ComposedLayoutINS4_7SwizzleILi1ELi4ELi3EEENS4_18smem_ptr_flag_bitsILi8EEENSV_INS5_IJNSA_ILi8EEESF_EEENS5_IJSF_SB_EEEEEEEvNS4_8identityES12_S1C_vS1D_EENS_8epilogue10collective18CollectiveEpilogueINS1F_23Sm100TmaWarpSpecializedILi1ELi1ELi32ELb0ELb0EEEJSG_NS5_IJNSV_ISE_SB_EES1K_EEESH_SI_SH_SI_NS1F_6fusion15FusionCallbacksIS1J_NS1M_17LinearCombinationISH_fSH_fLNS_15FloatRoundStyleE2EEESG_S1L_JEEENS4_5SM1004TMEM4LOAD26SM100_TMEM_LOAD_16dp32b32xES12_NS13_INS14_ILi2ELi4ELi3EEES17_NSV_INS5_IJS18_SE_EEENS5_IJSE_SB_EEEEEEENS4_39AutoVectorizingCopyWithAssumedAlignmentILi128EEENS4_14SM90_TMA_STOREES20_S22_S22_EEEvvEEEEvNT_6ParamsE)
        /*0008*/ 	.word	0x00000078


	//----- nvinfo : EIATTR_FRAME_SIZE
	.align		4
.L_19:
        /*000c*/ 	.byte	0x04, 0x11
        /*000e*/ 	.short	(.L_21 - .L_20)
	.align		4
.L_20:
        /*0010*/ 	.word	index@($__internal_2_$__cuda_sm10x_tcgen05_guardrail_trap_unallocated_columns_being_dealloced)
        /*0014*/ 	.word	0x00000000


	//----- nvinfo : EIATTR_FRAME_SIZE
	.align		4
.L_21:
        /*0018*/ 	.byte	0x04, 0x11
        /*001a*/ 	.short	(.L_23 - .L_22)
	.align		4
.L_22:
        /*001c*/ 	.word	index@($__internal_1_$__cuda_sm10x_tcgen05_guardrail_trap_phase_invalid_during_alloc)
        /*0020*/ 	.word	0x00000000


	//----- nvinfo : EIATTR_FRAME_SIZE
	.align		4
.L_23:
        /*0024*/ 	.byte	0x04, 0x11
        /*0026*/ 	.short	(.L_25 - .L_24)
	.align		4
.L_24:
        /*0028*/ 	.word	index@($__internal_0_$__cuda_sm10x_tcgen05_guardrail_trap_col_being_dealloced_not_returned_by_alloc)
        /*002c*/ 	.word	0x00000000


	//----- nvinfo : EIATTR_FRAME_SIZE
	.align		4
.L_25:
        /*0030*/ 	.byte	0x04, 0x11
        /*0032*/ 	.short	(.L_27 - .L_26)
	.align		4
.L_26:
        /*0034*/ 	.word	index@(_ZN7cutlass13device_kernelINS_4gemm6kernel13GemmUniversalIN4cute5tupleIJiiiiEEENS1_10collective13CollectiveMmaINS1_35MainloopSm100TmaUmmaWarpSpecializedILi7ELi2ELi4ENS5_IJNS4_1CILi1EEESB_SB_EEEEENS5_IJNSA_ILi64EEESE_NSA_ILi32EEEEEENS_12float_e4m3_tENS5_IJlSB_lEEESH_SI_NS4_8TiledMMAINS4_8MMA_AtomIJNS4_10MMA_TraitsINS4_19SM100_MMA_F8F6F4_SSEJSH_SH_fSE_SE_NS4_17integral_constantINS4_4UMMA5MajorELSP_0EEESQ_NSN_INSO_7ScaleInELSR_0EEESS_EEEEEENS4_6LayoutISC_NS5_IJNSA_ILi0EEESW_SW_EEEEENS5_IJNS4_10UnderscoreESZ_SZ_EEEEENS4_13SM90_TMA_LOADENS4_14ComposedLayoutINS4_7SwizzleILi1ELi4ELi3EEENS4_18smem_ptr_flag_bitsILi8EEENSV_INS5_IJNSA_ILi8EEESF_EEENS5_IJSF_SB_EEEEEEEvNS4_8identityES12_S1C_vS1D_EENS_8epilogue10collective18CollectiveEpilogueINS1F_23Sm100TmaWarpSpecializedILi1ELi1ELi32ELb0ELb0EEEJSG_NS5_IJNSV_ISE_SB_EES1K_EEESH_SI_SH_SI_NS1F_6fusion15FusionCallbacksIS1J_NS1M_17LinearCombinationISH_fSH_fLNS_15FloatRoundStyleE2EEESG_S1L_JEEENS4_5SM1004TMEM4LOAD26SM100_TMEM_LOAD_16dp32b32xES12_NS13_INS14_ILi2ELi4ELi3EEES17_NSV_INS5_IJS18_SE_EEENS5_IJSE_SB_EEEEEEENS4_39AutoVectorizingCopyWithAssumedAlignmentILi128EEENS4_14SM90_TMA_STOREES20_S22_S22_EEEvvEEEEvNT_6ParamsE)
        /*0038*/ 	.word	0x00000000


	//----- nvinfo : EIATTR_MIN_STACK_SIZE
	.align		4
.L_27:
        /*003c*/ 	.byte	0x04, 0x12
        /*003e*/ 	.short	(.L_29 - .L_28)
	.align		4
.L_28:
        /*0040*/ 	.word	index@(_ZN7cutlass13device_kernelINS_4gemm6kernel13GemmUniversalIN4cute5tupleIJiiiiEEENS1_10collective13CollectiveMmaINS1_35MainloopSm100TmaUmmaWarpSpecializedILi7ELi2ELi4ENS5_IJNS4_1CILi1EEESB_SB_EEEEENS5_IJNSA_ILi64EEESE_NSA_ILi32EEEEEENS_12float_e4m3_tENS5_IJlSB_lEEESH_SI_NS4_8TiledMMAINS4_8MMA_AtomIJNS4_10MMA_TraitsINS4_19SM100_MMA_F8F6F4_SSEJSH_SH_fSE_SE_NS4_17integral_constantINS4_4UMMA5MajorELSP_0EEESQ_NSN_INSO_7ScaleInELSR_0EEESS_EEEEEENS4_6LayoutISC_NS5_IJNSA_ILi0EEESW_SW_EEEEENS5_IJNS4_10UnderscoreESZ_SZ_EEEEENS4_13SM90_TMA_LOADENS4_14ComposedLayoutINS4_7SwizzleILi1ELi4ELi3EEENS4_18smem_ptr_flag_bitsILi8EEENSV_INS5_IJNSA_ILi8EEESF_EEENS5_IJSF_SB_EEEEEEEvNS4_8identityES12_S1C_vS1D_EENS_8epilogue10collective18CollectiveEpilogueINS1F_23Sm100TmaWarpSpecializedILi1ELi1ELi32ELb0ELb0EEEJSG_NS5_IJNSV_ISE_SB_EES1K_EEESH_SI_SH_SI_NS1F_6fusion15FusionCallbacksIS1J_NS1M_17LinearCombinationISH_fSH_fLNS_15FloatRoundStyleE2EEESG_S1L_JEEENS4_5SM1004TMEM4LOAD26SM100_TMEM_LOAD_16dp32b32xES12_NS13_INS14_ILi2ELi4ELi3EEES17_NSV_INS5_IJS18_SE_EEENS5_IJSE_SB_EEEEEEENS4_39AutoVectorizingCopyWithAssumedAlignmentILi128EEENS4_14SM90_TMA_STOREES20_S22_S22_EEEvvEEEEvNT_6ParamsE)
        /*0044*/ 	.word	0x00000000
.L_29:


//--------------------- .nv.compat                --------------------------
	.section	.nv.compat,"",@"SHT_CUDA_COMPAT_INFO"
	.align	4
        /*0000*/ 	.byte	0x02, 0x09, 0x01, 0x00, 0x02, 0x02, 0x02, 0x00, 0x02, 0x05, 0x05, 0x00, 0x03, 0x07, 0x01, 0x01
        /*0010*/ 	.byte	0x02, 0x03, 0x01, 0x00, 0x02, 0x06, 0x01, 0x00, 0x04, 0x0b, 0x08, 0x00, 0x09, 0x00, 0x00, 0x00
        /*0020*/ 	.byte	0x00, 0x00, 0x00, 0x00


//--------------------- .nv.info._ZN7cutlass13device_kernelINS_4gemm6kernel13GemmUniversalIN4cute5tupleIJiiiiEEENS1_10collective13CollectiveMmaINS1_35MainloopSm100TmaUmmaWarpSpecializedILi7ELi2ELi4ENS5_IJNS4_1CILi1EEESB_SB_EEEEENS5_IJNSA_ILi64EEESE_NSA_ILi32EEEEEENS_12float_e4m3_tENS5_IJlSB_lEEESH_SI_NS4_8TiledMMAINS4_8MMA_AtomIJNS4_10MMA_TraitsINS4_19SM100_MMA_F8F6F4_SSEJSH_SH_fSE_SE_NS4_17integral_constantINS4_4UMMA5MajorELSP_0EEESQ_NSN_INSO_7ScaleInELSR_0EEESS_EEEEEENS4_6LayoutISC_NS5_IJNSA_ILi0EEESW_SW_EEEEENS5_IJNS4_10UnderscoreESZ_SZ_EEEEENS4_13SM90_TMA_LOADENS4_14ComposedLayoutINS4_7SwizzleILi1ELi4ELi3EEENS4_18smem_ptr_flag_bitsILi8EEENSV_INS5_IJNSA_ILi8EEESF_EEENS5_IJSF_SB_EEEEEEEvNS4_8identityES12_S1C_vS1D_EENS_8epilogue10collective18CollectiveEpilogueINS1F_23Sm100TmaWarpSpecializedILi1ELi1ELi32ELb0ELb0EEEJSG_NS5_IJNSV_ISE_SB_EES1K_EEESH_SI_SH_SI_NS1F_6fusion15FusionCallbacksIS1J_NS1M_17LinearCombinationISH_fSH_fLNS_15FloatRoundStyleE2EEESG_S1L_JEEENS4_5SM1004TMEM4LOAD26SM100_TMEM_LOAD_16dp32b32xES12_NS13_INS14_ILi2ELi4ELi3EEES17_NSV_INS5_IJS18_SE_EEENS5_IJSE_SB_EEEEEEENS4_39AutoVectorizingCopyWithAssumedAlignmentILi128EEENS4_14SM90_TMA_STOREES20_S22_S22_EEEvvEEEEvNT_6ParamsE --------------------------
	.section	.nv.info._ZN7cutlass13device_kernelINS_4gemm6kernel13GemmUniversalIN4cute5tupleIJiiiiEEENS1_10collective13CollectiveMmaINS1_35MainloopSm100TmaUmmaWarpSpecializedILi7ELi2ELi4ENS5_IJNS4_1CILi1EEESB_SB_EEEEENS5_IJNSA_ILi64EEESE_NSA_ILi32EEEEEENS_12float_e4m3_tENS5_IJlSB_lEEESH_SI_NS4_8TiledMMAINS4_8MMA_AtomIJNS4_10MMA_TraitsINS4_19SM100_MMA_F8F6F4_SSEJSH_SH_fSE_SE_NS4_17integral_constantINS4_4UMMA5MajorELSP_0EEESQ_NSN_INSO_7ScaleInELSR_0EEESS_EEEEEENS4_6LayoutISC_NS5_IJNSA_ILi0EEESW_SW_EEEEENS5_IJNS4_10UnderscoreESZ_SZ_EEEEENS4_13SM90_TMA_LOADENS4_14ComposedLayoutINS4_7SwizzleILi1ELi4ELi3EEENS4_18smem_ptr_flag_bitsILi8EEENSV_INS5_IJNSA_ILi8EEESF_EEENS5_IJSF_SB_EEEEEEEvNS4_8identityES12_S1C_vS1D_EENS_8epilogue10collective18CollectiveEpilogueINS1F_23Sm100TmaWarpSpecializedILi1ELi1ELi32ELb0ELb0EEEJSG_NS5_IJNSV_ISE_SB_EES1K_EEESH_SI_SH_SI_NS1F_6fusion15FusionCallbacksIS1J_NS1M_17LinearCombinationISH_fSH_fLNS_15FloatRoundStyleE2EEESG_S1L_JEEENS4_5SM1004TMEM4LOAD26SM100_TMEM_LOAD_16dp32b32xES12_NS13_INS14_ILi2ELi4ELi3EEES17_NSV_INS5_IJS18_SE_EEENS5_IJSE_SB_EEEEEEENS4_39AutoVectorizingCopyWithAssumedAlignmentILi128EEENS4_14SM90_TMA_STOREES20_S22_S22_EEEvvEEEEvNT_6ParamsE,"",@"SHT_CUDA_INFO"
	.sectionflags	@""
	.align	4


	//----- nvinfo : EIATTR_CUDA_API_VERSION
	.align		4
        /*0000*/ 	.byte	0x04, 0x37
        /*0002*/ 	.short	(.L_31 - .L_30)
.L_30:
        /*0004*/ 	.word	0x00000082


	//----- nvinfo : EIATTR_KPARAM_INFO
	.align		4
.L_31:
        /*0008*/ 	.byte	0x04, 0x17
        /*000a*/ 	.short	(.L_33 - .L_32)
.L_32:
        /*000c*/ 	.word	0x00000000
        /*0010*/ 	.short	0x0000
        /*0012*/ 	.short	0x0000
        /*0014*/ 	.byte	0x00, 0xf0, 0x01, 0x20


	//----- nvinfo : EIATTR_AT_ENTRY_FRAGMENTS
	.align		4
.L_33:
        /*0018*/ 	.byte	0x04, 0x4f
        /*001a*/ 	.short	(.L_35 - .L_34)


	//   ....[0]....
.L_34:
        /*001c*/ 	.word	0x00000006


	//----- nvinfo : EIATTR_RESERVED_SMEM_USED
	.align		4
.L_35:
        /*0020*/ 	.byte	0x01, 0x41
	.zero		2


	//----- nvinfo : EIATTR_SPARSE_MMA_MASK
	.align		4
        /*0024*/ 	.byte	0x03, 0x50
        /*0026*/ 	.short	0x0000


	//----- nvinfo : EIATTR_TCGEN05_1CTA_USED
	.align		4
        /*0028*/ 	.byte	0x01, 0x51
	.zero		2


	//----- nvinfo : EIATTR_MAXREG_COUNT
	.align		4
        /*002c*/ 	.byte	0x03, 0x1b
        /*002e*/ 	.short	0x00ff


	//----- nvinfo : EIATTR_NUM_BARRIERS
	.align		4
        /*0030*/ 	.byte	0x02, 0x4c
        /*0032*/ 	.byte	0x07
	.zero		1


	//----- nvinfo : EIATTR_EXTERNS
	.align		4
        /*0034*/ 	.byte	0x04, 0x0f
        /*0036*/ 	.short	(.L_37 - .L_36)


	//   ....[0]....
	.align		4
.L_36:
        /*0038*/ 	.word	index@(__assertfail)


	//----- nvinfo : EIATTR_MERCURY_ISA_VERSION
	.align		4
.L_37:
        /*003c*/ 	.byte	0x03, 0x5f
        /*003e*/ 	.short	0x0101


	//----- nvinfo : EIATTR_INT_WARP_WIDE_INSTR_OFFSETS
	.align		4
        /*0040*/ 	.byte	0x04, 0x31
        /*0042*/ 	.short	(.L_39 - .L_38)


	//   ....[0]....
.L_38:
        /*0044*/ 	.word	0x00001dc0


	//   ....[1]....
        /*0048*/ 	.word	0x000038d0


	//   ....[2]....
        /*004c*/ 	.word	0x000038f0


	//   ....[3]....
        /*0050*/ 	.word	0x00003920


	//   ....[4]....
        /*0054*/ 	.word	0x00004330


	//   ....[5]....
        /*0058*/ 	.word	0x00004420


	//----- nvinfo : EIATTR_COOP_GROUP_MASK_REGIDS
	.align		4
.L_39:
        /*005c*/ 	.byte	0x04, 0x29
        /*005e*/ 	.short	(.L_41 - .L_40)


	//   ....[0]....
.L_40:
        /*0060*/ 	.word	0xffffffff


	//   ....[1]....
        /*0064*/ 	.word	0xffffffff


	//   ....[2]....
        /*0068*/ 	.word	0xffffffff


	//   ....[3]....
        /*006c*/ 	.word	0xffffffff


	//   ....[4]....
        /*0070*/ 	.word	0xffffffff


	//   ....[5]....
        /*0074*/ 	.word	0xffffffff


	//   ....[6]....
        /*0078*/ 	.word	0xffffffff


	//   ....[7]....
        /*007c*/ 	.word	0xffffffff


	//   ....[8]....
        /*0080*/ 	.word	0xffffffff


	//   ....[9]....
        /*0084*/ 	.word	0xffffffff


	//   ....[10]....
        /*0088*/ 	.word	0xffffffff


	//   ....[11]....
        /*008c*/ 	.word	0xffffffff


	//   ....[12]....
        /*0090*/ 	.word	0xffffffff


	//----- nvinfo : EIATTR_COOP_GROUP_INSTR_OFFSETS
	.align		4
.L_41:
        /*0094*/ 	.byte	0x04, 0x28
        /*0096*/ 	.short	(.L_43 - .L_42)


	//   ....[0]....
.L_42:
        /*0098*/ 	.word	0x00000090


	//   ....[1]....
        /*009c*/ 	.word	0x000004d0


	//   ....[2]....
        /*00a0*/ 	.word	0x000006a0


	//   ....[3]....
        /*00a4*/ 	.word	0x000007e0


	//   ....[4]....
        /*00a8*/ 	.word	0x000008e0


	//   ....[5]....
        /*00ac*/ 	.word	0x00000a50


	//   ....[6]....
        /*00b0*/ 	.word	0x00000bf0


	//   ....[7]....
        /*00b4*/ 	.word	0x00001ca0


	//   ....[8]....
        /*00b8*/ 	.word	0x00002c30


	//   ....[9]....
        /*00bc*/ 	.word	0x00002e40


	//   ....[10]....
        /*00c0*/ 	.word	0x00002e70


	//   ....[11]....
        /*00c4*/ 	.word	0x000037b0


	//   ....[12]....
        /*00c8*/ 	.word	0x000039e0


	//----- nvinfo : EIATTR_VRC_CTA_INIT_COUNT
	.align		4
.L_43:
        /*00cc*/ 	.byte	0x02, 0x4a
        /*00ce*/ 	.byte	0x80
	.zero		1


	//----- nvinfo : EIATTR_SYSCALL_OFFSETS
	.align		4
        /*00d0*/ 	.byte	0x04, 0x46
        /*00d2*/ 	.short	(.L_45 - .L_44)


	//   ....[0]....
.L_44:
        /*00d4*/ 	.word	0x00004e40


	//   ....[1]....
        /*00d8*/ 	.word	0x00004f80


	//   ....[2]....
        /*00dc*/ 	.word	0x000056e0


	//----- nvinfo : EIATTR_MBARRIER_INSTR_OFFSETS
	.align		4
.L_45:
        /*00e0*/ 	.byte	0x04, 0x39
        /*00e2*/ 	.short	(.L_47 - .L_46)


	//   ....[0]....
.L_46:
        /*00e4*/ 	.word	0x000005b0
        /*00e8*/ 	.word	0x000000ff
        /*00ec*/ 	.word	0x00000000
        /*00f0*/ 	.short	0x0100
        /*00f2*/ 	.byte	0x05
	.zero		1


	//   ....[1]....
        /*00f4*/ 	.word	0x000005c0
        /*00f8*/ 	.word	0x000000ff
        /*00fc*/ 	.word	0x00000038
        /*0100*/ 	.short	0x0100
        /*0102*/ 	.byte	0x05
	.zero		1


	//   ....[2]....
        /*0104*/ 	.word	0x000005d0
        /*0108*/ 	.word	0x000000ff
        /*010c*/ 	.word	0x00000008
        /*0110*/ 	.short	0x0100
        /*0112*/ 	.byte	0x05
	.zero		1


	//   ....[3]....
        /*0114*/ 	.word	0x000005e0
        /*0118*/ 	.word	0x000000ff
        /*011c*/ 	.word	0x00000040
        /*0120*/ 	.short	0x0100
        /*0122*/ 	.byte	0x05
	.zero		1


	//   ....[4]....
        /*0124*/ 	.word	0x000005f0
        /*0128*/ 	.word	0x000000ff
        /*012c*/ 	.word	0x00000010
        /*0130*/ 	.short	0x0100
        /*0132*/ 	.byte	0x05
	.zero		1


	//   ....[5]....
        /*0134*/ 	.word	0x00000600
        /*0138*/ 	.word	0x000000ff
        /*013c*/ 	.word	0x00000048
        /*0140*/ 	.short	0x0100
        /*0142*/ 	.byte	0x05
	.zero		1


	//   ....[6]....
        /*0144*/ 	.word	0x00000610
        /*0148*/ 	.word	0x000000ff
        /*014c*/ 	.word	0x00000018
        /*0150*/ 	.short	0x0100
        /*0152*/ 	.byte	0x05
	.zero		1


	//   ....[7]....
        /*0154*/ 	.word	0x00000620
        /*0158*/ 	.word	0x000000ff
        /*015c*/ 	.word	0x00000050
        /*0160*/ 	.short	0x0100
        /*0162*/ 	.byte	0x05
	.zero		1


	//   ....[8]....
        /*0164*/ 	.word	0x00000630
        /*0168*/ 	.word	0x000000ff
        /*016c*/ 	.word	0x00000020
        /*0170*/ 	.short	0x0100
        /*0172*/ 	.byte	0x05
	.zero		1


	//   ....[9]....
        /*0174*/ 	.word	0x00000640
        /*0178*/ 	.word	0x000000ff
        /*017c*/ 	.word	0x00000058
        /*0180*/ 	.short	0x0100
        /*0182*/ 	.byte	0x05
	.zero		1


	//   ....[10]....
        /*0184*/ 	.word	0x00000650
        /*0188*/ 	.word	0x000000ff
        /*018c*/ 	.word	0x00000028
        /*0190*/ 	.short	0x0100
        /*0192*/ 	.byte	0x05
	.zero		1


	//   ....[11]....
        /*0194*/ 	.word	0x00000660
        /*0198*/ 	.word	0x000000ff
        /*019c*/ 	.word	0x00000060
        /*01a0*/ 	.short	0x0100
        /*01a2*/ 	.byte	0x05
	.zero		1


	//   ....[12]....
        /*01a4*/ 	.word	0x00000670
        /*01a8*/ 	.word	0x000000ff
        /*01ac*/ 	.word	0x00000030
        /*01b0*/ 	.short	0x0100
        /*01b2*/ 	.byte	0x05
	.zero		1


	//   ....[13]....
        /*01b4*/ 	.word	0x00000680
        /*01b8*/ 	.word	0x000000ff
        /*01bc*/ 	.word	0x00000068
        /*01c0*/ 	.short	0x0100
        /*01c2*/ 	.byte	0x05
	.zero		1


	//   ....[14]....
        /*01c4*/ 	.word	0x000007b0
        /*01c8*/ 	.word	0x000000ff
        /*01cc*/ 	.word	0x00000070
        /*01d0*/ 	.short	0x0100
        /*01d2*/ 	.byte	0x06
	.zero		1


	//   ....[15]....
        /*01d4*/ 	.word	0x000007c0
        /*01d8*/ 	.word	0x000000ff
        /*01dc*/ 	.word	0x00000078
        /*01e0*/ 	.short	0x0100
        /*01e2*/ 	.byte	0x06
	.zero		1


	//   ....[16]....
        /*01e4*/ 	.word	0x000008b0
        /*01e8*/ 	.word	0x000000ff
        /*01ec*/ 	.word	0x00000080
        /*01f0*/ 	.short	0x0100
        /*01f2*/ 	.byte	0x05
	.zero		1


	//   ....[17]....
        /*01f4*/ 	.word	0x000008c0
        /*01f8*/ 	.word	0x000000ff
        /*01fc*/ 	.word	0x00000088
        /*0200*/ 	.short	0x0100
        /*0202*/ 	.byte	0x05
	.zero		1


	//   ....[18]....
        /*0204*/ 	.word	0x00000a00
        /*0208*/ 	.word	0x000000ff
        /*020c*/ 	.word	0x00000090
        /*0210*/ 	.short	0x0100
        /*0212*/ 	.byte	0x05
	.zero		1


	//   ....[19]....
        /*0214*/ 	.word	0x00000a10
        /*0218*/ 	.word	0x000000ff
        /*021c*/ 	.word	0x000000a0
        /*0220*/ 	.short	0x0100
        /*0222*/ 	.byte	0x05
	.zero		1


	//   ....[20]....
        /*0224*/ 	.word	0x00000a20
        /*0228*/ 	.word	0x000000ff
        /*022c*/ 	.word	0x00000098
        /*0230*/ 	.short	0x0100
        /*0232*/ 	.byte	0x05
	.zero		1


	//   ....[21]....
        /*0234*/ 	.word	0x00000a30
        /*0238*/ 	.word	0x000000ff
        /*023c*/ 	.word	0x000000a8
        /*0240*/ 	.short	0x0100
        /*0242*/ 	.byte	0x05
	.zero		1


	//   ....[22]....
        /*0244*/ 	.word	0x00000b60
        /*0248*/ 	.word	0x000000ff
        /*024c*/ 	.word	0x000000b0
        /*0250*/ 	.short	0x0100
        /*0252*/ 	.byte	0x06
	.zero		1


	//   ....[23]....
        /*0254*/ 	.word	0x00000b70
        /*0258*/ 	.word	0x000000ff
        /*025c*/ 	.word	0x000000d0
        /*0260*/ 	.short	0x0100
        /*0262*/ 	.byte	0x06
	.zero		1


	//   ....[24]....
        /*0264*/ 	.word	0x00000b80
        /*0268*/ 	.word	0x000000ff
        /*026c*/ 	.word	0x000000b8
        /*0270*/ 	.short	0x0100
        /*0272*/ 	.byte	0x06
	.zero		1


	//   ....[25]....
        /*0274*/ 	.word	0x00000b90
        /*0278*/ 	.word	0x000000ff
        /*027c*/ 	.word	0x000000d8
        /*0280*/ 	.short	0x0100
        /*0282*/ 	.byte	0x06
	.zero		1


	//   ....[26]....
        /*0284*/ 	.word	0x00000ba0
        /*0288*/ 	.word	0x000000ff
        /*028c*/ 	.word	0x000000c0
        /*0290*/ 	.short	0x0100
        /*0292*/ 	.byte	0x06
	.zero		1


	//   ....[27]....
        /*0294*/ 	.word	0x00000bb0
        /*0298*/ 	.word	0x000000ff
        /*029c*/ 	.word	0x000000e0
        /*02a0*/ 	.short	0x0100
        /*02a2*/ 	.byte	0x06
	.zero		1


	//   ....[28]....
        /*02a4*/ 	.word	0x00000bc0
        /*02a8*/ 	.word	0x000000ff
        /*02ac*/ 	.word	0x000000c8
        /*02b0*/ 	.short	0x0100
        /*02b2*/ 	.byte	0x06
	.zero		1


	//   ....[29]....
        /*02b4*/ 	.word	0x00000bd0
        /*02b8*/ 	.word	0x000000ff
        /*02bc*/ 	.word	0x000000e8
        /*02c0*/ 	.short	0x0100
        /*02c2*/ 	.byte	0x06
	.zero		1


	//   ....[30]....
        /*02c4*/ 	.word	0x00000cc0
        /*02c8*/ 	.word	0x000000ff
        /*02cc*/ 	.word	0x000000f0
        /*02d0*/ 	.short	0x0100
        /*02d2*/ 	.byte	0x05
	.zero		1


	//   ....[31]....
        /*02d4*/ 	.word	0x00000cd0
        /*02d8*/ 	.word	0x000000ff
        /*02dc*/ 	.word	0x00000100
        /*02e0*/ 	.short	0x0100
        /*02e2*/ 	.byte	0x05
	.zero		1


	//   ....[32]....
        /*02e4*/ 	.word	0x00000ce0
        /*02e8*/ 	.word	0x000000ff
        /*02ec*/ 	.word	0x000000f8
        /*02f0*/ 	.short	0x0100
        /*02f2*/ 	.byte	0x05
	.zero		1


	//   ....[33]....
        /*02f4*/ 	.word	0x00000cf0
        /*02f8*/ 	.word	0x000000ff
        /*02fc*/ 	.word	0x00000108
        /*0300*/ 	.short	0x0100
        /*0302*/ 	.byte	0x05
	.zero		1


	//   ....[34]....
        /*0304*/ 	.word	0x000015c0
        /*0308*/ 	.word	0x00000003
        /*030c*/ 	.word	0x00000100
        /*0310*/ 	.short	0x010a
        /*0312*/ 	.byte	0xff
	.zero		1


	//   ....[35]....
        /*0314*/ 	.word	0x000015f0
        /*0318*/ 	.word	0x00000003
        /*031c*/ 	.word	0x000000f0
        /*0320*/ 	.short	0x0101
        /*0322*/ 	.byte	0xff
	.zero		1


	//   ....[36]....
        /*0324*/ 	.word	0x000016c0
        /*0328*/ 	.word	0x000000ff
        /*032c*/ 	.word	0x00000038
        /*0330*/ 	.short	0x010a
        /*0332*/ 	.byte	0x08
	.zero		1


	//   ....[37]....
        /*0334*/ 	.word	0x00001760
        /*0338*/ 	.word	0x000000ff
        /*033c*/ 	.word	0x00000038
        /*0340*/ 	.short	0x010a
        /*0342*/ 	.byte	0x21
	.zero		1


	//   ....[38]....
        /*0344*/ 	.word	0x000018c0
        /*0348*/ 	.word	0x000000ff
        /*034c*/ 	.word	0x00000038
        /*0350*/ 	.short	0x010a
        /*0352*/ 	.byte	0x08
	.zero		1


	//   ....[39]....
        /*0354*/ 	.word	0x000019b0
        /*0358*/ 	.word	0x000000ff
        /*035c*/ 	.word	0x00000088
        /*0360*/ 	.short	0x0101
        /*0362*/ 	.byte	0x04
	.zero		1


	//   ....[40]....
        /*0364*/ 	.word	0x000019d0
        /*0368*/ 	.word	0x000000ff
        /*036c*/ 	.word	0x00000038
        /*0370*/ 	.short	0x010a
        /*0372*/ 	.byte	0x08
	.zero		1


	//   ....[41]....
        /*0374*/ 	.word	0x00001a50
        /*0378*/ 	.word	0x000000ff
        /*037c*/ 	.word	0x00000038
        /*0380*/ 	.short	0x010a
        /*0382*/ 	.byte	0x11
	.zero		1


	//   ....[42]....
        /*0384*/ 	.word	0x00001bb0
        /*0388*/ 	.word	0x000000ff
        /*038c*/ 	.word	0x00000038
        /*0390*/ 	.short	0x010a
        /*0392*/ 	.byte	0x08
	.zero		1


	//   ....[43]....
        /*0394*/ 	.word	0x00001cd0
        /*0398*/ 	.word	0x00000002
        /*039c*/ 	.word	0x00000090
        /*03a0*/ 	.short	0x010a
        /*03a2*/ 	.byte	0xff
	.zero		1


	//   ....[44]....
        /*03a4*/ 	.word	0x00001d90
        /*03a8*/ 	.word	0x00000002
        /*03ac*/ 	.word	0x00000000
        /*03b0*/ 	.short	0x0101
        /*03b2*/ 	.byte	0xff
	.zero		1


	//   ....[45]....
        /*03b4*/ 	.word	0x000022f0
        /*03b8*/ 	.word	0x000000ff
        /*03bc*/ 	.word	0x00000000
        /*03c0*/ 	.short	0x010a
        /*03c2*/ 	.byte	0x05
	.zero		1


	//   ....[46]....
        /*03c4*/ 	.word	0x00002380
        /*03c8*/ 	.word	0x000000ff
        /*03cc*/ 	.word	0x00000000
        /*03d0*/ 	.short	0x010a
        /*03d2*/ 	.byte	0x05
	.zero		1


	//   ....[47]....
        /*03d4*/ 	.word	0x00002410
        /*03d8*/ 	.word	0x000000ff
        /*03dc*/ 	.word	0x00000000
        /*03e0*/ 	.short	0x010a
        /*03e2*/ 	.byte	0x05
	.zero		1


	//   ....[48]....
        /*03e4*/ 	.word	0x000024a0
        /*03e8*/ 	.word	0x000000ff
        /*03ec*/ 	.word	0x00000000
        /*03f0*/ 	.short	0x010a
        /*03f2*/ 	.byte	0x05
	.zero		1


	//   ....[49]....
        /*03f4*/ 	.word	0x00002530
        /*03f8*/ 	.word	0x000000ff
        /*03fc*/ 	.word	0x00000000
        /*0400*/ 	.short	0x010a
        /*0402*/ 	.byte	0x05
	.zero		1


	//   ....[50]....
        /*0404*/ 	.word	0x000025c0
        /*0408*/ 	.word	0x000000ff
        /*040c*/ 	.word	0x00000000
        /*0410*/ 	.short	0x010a
        /*0412*/ 	.byte	0x05
	.zero		1


	//   ....[51]....
        /*0414*/ 	.word	0x00002660
        /*0418*/ 	.word	0x00000000
        /*041c*/ 	.word	0x00000000
        /*0420*/ 	.short	0x010a
        /*0422*/ 	.byte	0xff
	.zero		1


	//   ....[52]....
        /*0424*/ 	.word	0x00002780
        /*0428*/ 	.word	0x00000000
        /*042c*/ 	.word	0x000000f0
        /*0430*/ 	.short	0x010a
        /*0432*/ 	.byte	0xff
	.zero		1


	//   ....[53]....
        /*0434*/ 	.word	0x000027e0
        /*0438*/ 	.word	0x00000004
        /*043c*/ 	.word	0x00000000
        /*0440*/ 	.short	0x0101
        /*0442*/ 	.byte	0xff
	.zero		1


	//   ....[54]....
        /*0444*/ 	.word	0x00002800
        /*0448*/ 	.word	0x000000ff
        /*044c*/ 	.word	0x000000a0
        /*0450*/ 	.short	0x010a
        /*0452*/ 	.byte	0x05
	.zero		1


	//   ....[55]....
        /*0454*/ 	.word	0x00002920
        /*0458*/ 	.word	0x00000000
        /*045c*/ 	.word	0x00000090
        /*0460*/ 	.short	0x010a
        /*0462*/ 	.byte	0xff
	.zero		1


	//   ....[56]....
        /*0464*/ 	.word	0x00002a30
        /*0468*/ 	.word	0x00000000
        /*046c*/ 	.word	0x00000000
        /*0470*/ 	.short	0x0101
        /*0472*/ 	.byte	0xff
	.zero		1


	//   ....[57]....
        /*0474*/ 	.word	0x00002ac0
        /*0478*/ 	.word	0x000000ff
        /*047c*/ 	.word	0x000000a0
        /*0480*/ 	.short	0x0106
        /*0482*/ 	.byte	0x05
	.zero		1


	//   ....[58]....
        /*0484*/ 	.word	0x00002ae0
        /*0488*/ 	.word	0x000000ff
        /*048c*/ 	.word	0x000000a0
        /*0490*/ 	.short	0x010a
        /*0492*/ 	.byte	0x05
	.zero		1


	//   ....[59]....
        /*0494*/ 	.word	0x00002b70
        /*0498*/ 	.word	0x000000ff
        /*049c*/ 	.word	0x000000a0
        /*04a0*/ 	.short	0x0106
        /*04a2*/ 	.byte	0x04
	.zero		1


	//   ....[60]....
        /*04a4*/ 	.word	0x00002bb0
        /*04a8*/ 	.word	0x00000000
        /*04ac*/ 	.word	0x000000a0
        /*04b0*/ 	.short	0x010a
        /*04b2*/ 	.byte	0xff
	.zero		1


	//   ....[61]....
        /*04b4*/ 	.word	0x00003090
        /*04b8*/ 	.word	0x00000000
        /*04bc*/ 	.word	0x00000090
        /*04c0*/ 	.short	0x010a
        /*04c2*/ 	.byte	0xff
	.zero		1


	//   ....[62]....
        /*04c4*/ 	.word	0x00003190
        /*04c8*/ 	.word	0x00000003
        /*04cc*/ 	.word	0x00000000
        /*04d0*/ 	.short	0x0101
        /*04d2*/ 	.byte	0xff
	.zero		1


	//   ....[63]....
        /*04d4*/ 	.word	0x000031a0
        /*04d8*/ 	.word	0x000000ff
        /*04dc*/ 	.word	0x00000000
        /*04e0*/ 	.short	0x010a
        /*04e2*/ 	.byte	0x04
	.zero		1


	//   ....[64]....
        /*04e4*/ 	.word	0x000031c0
        /*04e8*/ 	.word	0x000000ff
        /*04ec*/ 	.word	0x000000d0
        /*04f0*/ 	.short	0x010a
        /*04f2*/ 	.byte	0x09
	.zero		1


	//   ....[65]....
        /*04f4*/ 	.word	0x00003300
        /*04f8*/ 	.word	0x000000ff
        /*04fc*/ 	.word	0x00000000
        /*0500*/ 	.short	0x010a
        /*0502*/ 	.byte	0x07
	.zero		1


	//   ....[66]....
        /*0504*/ 	.word	0x00003430
        /*0508*/ 	.word	0x000000ff
        /*050c*/ 	.word	0x00000000
        /*0510*/ 	.short	0x010a
        /*0512*/ 	.byte	0x04
	.zero		1


	//   ....[67]....
        /*0514*/ 	.word	0x000035e0
        /*0518*/ 	.word	0x000000ff
        /*051c*/ 	.word	0x00000000
        /*0520*/ 	.short	0x010a
        /*0522*/ 	.byte	0x05
	.zero		1


	//   ....[68]....
        /*0524*/ 	.word	0x00003670
        /*0528*/ 	.word	0x000000ff
        /*052c*/ 	.word	0x00000000
        /*0530*/ 	.short	0x010a
        /*0532*/ 	.byte	0x05
	.zero		1


	//   ....[69]....
        /*0534*/ 	.word	0x00003700
        /*0538*/ 	.word	0x000000ff
        /*053c*/ 	.word	0x00000000
        /*0540*/ 	.short	0x010a
        /*0542*/ 	.byte	0x05
	.zero		1


	//   ....[70]....
        /*0544*/ 	.word	0x00003790
        /*0548*/ 	.word	0x000000ff
        /*054c*/ 	.word	0x00000000
        /*0550*/ 	.short	0x010a
        /*0552*/ 	.byte	0x07
	.zero		1


	//   ....[71]....
        /*0554*/ 	.word	0x00003bd0
        /*0558*/ 	.word	0x00000000
        /*055c*/ 	.word	0x00000090
        /*0560*/ 	.short	0x010a
        /*0562*/ 	.byte	0xff
	.zero		1


	//   ....[72]....
        /*0564*/ 	.word	0x00003cc0
        /*0568*/ 	.word	0x00000000
        /*056c*/ 	.word	0x00000000
        /*0570*/ 	.short	0x0101
        /*0572*/ 	.byte	0xff
	.zero		1


	//   ....[73]....
        /*0574*/ 	.word	0x00003fe0
        /*0578*/ 	.word	0x000000ff
        /*057c*/ 	.word	0x00000088
        /*0580*/ 	.short	0x010a
        /*0582*/ 	.byte	0x06
	.zero		1


	//   ....[74]....
        /*0584*/ 	.word	0x00004160
        /*0588*/ 	.word	0x000000ff
        /*058c*/ 	.word	0x00000078
        /*0590*/ 	.short	0x010a
        /*0592*/ 	.byte	0x06
	.zero		1


	//   ....[75]....
        /*0594*/ 	.word	0x00004490
        /*0598*/ 	.word	0x000000ff
        /*059c*/ 	.word	0x00000070
        /*05a0*/ 	.short	0x010b
        /*05a2*/ 	.byte	0x06
	.zero		1


	//   ....[76]....
        /*05a4*/ 	.word	0x000044b0
        /*05a8*/ 	.word	0x000000ff
        /*05ac*/ 	.word	0x00000000
        /*05b0*/ 	.short	0x0101
        /*05b2*/ 	.byte	0x25
	.zero		1


	//   ....[77]....
        /*05b4*/ 	.word	0x000044f0
        /*05b8*/ 	.word	0x00000000
        /*05bc*/ 	.word	0x00000078
        /*05c0*/ 	.short	0x010a
        /*05c2*/ 	.byte	0xff
	.zero		1


	//   ....[78]....
        /*05c4*/ 	.word	0x00004850
        /*05c8*/ 	.word	0x00000000
        /*05cc*/ 	.word	0x00000090
        /*05d0*/ 	.short	0x010a
        /*05d2*/ 	.byte	0xff
	.zero		1


	//   ....[79]....
        /*05d4*/ 	.word	0x00004960
        /*05d8*/ 	.word	0x00000000
        /*05dc*/ 	.word	0x00000000
        /*05e0*/ 	.short	0x0101
        /*05e2*/ 	.byte	0xff
	.zero		1


	//   ....[80]....
        /*05e4*/ 	.word	0x00005310
        /*05e8*/ 	.word	0x000000ff
        /*05ec*/ 	.word	0x00000070
        /*05f0*/ 	.short	0x010a
        /*05f2*/ 	.byte	0x2b
	.zero		1


	//   ....[81]....
        /*05f4*/ 	.word	0x00005330
        /*05f8*/ 	.word	0x0000005c
        /*05fc*/ 	.word	0x000000b0
        /*0600*/ 	.short	0x010a
        /*0602*/ 	.byte	0xff
	.zero		1


	//   ....[82]....
        /*0604*/ 	.word	0x00005480
        /*0608*/ 	.word	0x000000ff
        /*060c*/ 	.word	0x00000070
        /*0610*/ 	.short	0x010a
        /*0612*/ 	.byte	0x2b
	.zero		1


	//   ....[83]....
        /*0614*/ 	.word	0x00005560
        /*0618*/ 	.word	0x000000ff
        /*061c*/ 	.word	0x00000000
        /*0620*/ 	.short	0x0101
        /*0622*/ 	.byte	0x04
	.zero		1


	//   ....[84]....
        /*0624*/ 	.word	0x000055c0
        /*0628*/ 	.word	0x0000005c
        /*062c*/ 	.word	0x000000b0
        /*0630*/ 	.short	0x010a
        /*0632*/ 	.byte	0xff
	.zero		1


	//   ....[85]....
        /*0634*/ 	.word	0x00005990
        /*0638*/ 	.word	0x000000ff
        /*063c*/ 	.word	0x00000000
        /*0640*/ 	.short	0x0101
        /*0642*/ 	.byte	0x05
	.zero		1


	//   ....[86]....
        /*0644*/ 	.word	0x00006220
        /*0648*/ 	.word	0x00000003
        /*064c*/ 	.word	0x00000100
        /*0650*/ 	.short	0x010a
        /*0652*/ 	.byte	0xff
	.zero		1


	//   ....[87]....
        /*0654*/ 	.word	0x00006280
        /*0658*/ 	.word	0x00000002
        /*065c*/ 	.word	0x00000038
        /*0660*/ 	.short	0x010a
        /*0662*/ 	.byte	0xff
	.zero		1


	//   ....[88]....
        /*0664*/ 	.word	0x000062e0
        /*0668*/ 	.word	0x00000002
        /*066c*/ 	.word	0x00000038
        /*0670*/ 	.short	0x010a
        /*0672*/ 	.byte	0xff
	.zero		1


	//   ....[89]....
        /*0674*/ 	.word	0x00006330
        /*0678*/ 	.word	0x00000002
        /*067c*/ 	.word	0x00000090
        /*0680*/ 	.short	0x010a
        /*0682*/ 	.byte	0xff
	.zero		1


	//   ....[90]....
        /*0684*/ 	.word	0x00006390
        /*0688*/ 	.word	0x00000000
        /*068c*/ 	.word	0x00000000
        /*0690*/ 	.short	0x010a
        /*0692*/ 	.byte	0xff
	.zero		1


	//   ....[91]....
        /*0694*/ 	.word	0x000063f0
        /*0698*/ 	.word	0x00000000
        /*069c*/ 	.word	0x00000000
        /*06a0*/ 	.short	0x010a
        /*06a2*/ 	.byte	0xff
	.zero		1


	//   ....[92]....
        /*06a4*/ 	.word	0x00006450
        /*06a8*/ 	.word	0x00000000
        /*06ac*/ 	.word	0x00000000
        /*06b0*/ 	.short	0x010a
        /*06b2*/ 	.byte	0xff
	.zero		1


	//   ....[93]....
        /*06b4*/ 	.word	0x000064b0
        /*06b8*/ 	.word	0x00000000
        /*06bc*/ 	.word	0x00000000
        /*06c0*/ 	.short	0x010a
        /*06c2*/ 	.byte	0xff
	.zero		1


	//   ....[94]....
        /*06c4*/ 	.word	0x00006510
        /*06c8*/ 	.word	0x00000000
        /*06cc*/ 	.word	0x00000000
        /*06d0*/ 	.short	0x010a
        /*06d2*/ 	.byte	0xff
	.zero		1


	//   ....[95]....
        /*06d4*/ 	.word	0x00006570
        /*06d8*/ 	.word	0x00000000
        /*06dc*/ 	.word	0x00000000
        /*06e0*/ 	.short	0x010a
        /*06e2*/ 	.byte	0xff
	.zero		1


	//   ....[96]....
        /*06e4*/ 	.word	0x000065c0
        /*06e8*/ 	.word	0x00000000
        /*06ec*/ 	.word	0x000000f0
        /*06f0*/ 	.short	0x010a
        /*06f2*/ 	.byte	0xff
	.zero		1


	//   ....[97]....
        /*06f4*/ 	.word	0x00006620
        /*06f8*/ 	.word	0x00000000
        /*06fc*/ 	.word	0x000000a0
        /*0700*/ 	.short	0x010a
        /*0702*/ 	.byte	0xff
	.zero		1


	//   ....[98]....
        /*0704*/ 	.word	0x00006670
        /*0708*/ 	.word	0x00000000
        /*070c*/ 	.word	0x00000090
        /*0710*/ 	.short	0x010a
        /*0712*/ 	.byte	0xff
	.zero		1


	//   ....[99]....
        /*0714*/ 	.word	0x000066d0
        /*0718*/ 	.word	0x00000000
        /*071c*/ 	.word	0x000000a0
        /*0720*/ 	.short	0x010a
        /*0722*/ 	.byte	0xff
	.zero		1


	//   ....[100]....
        /*0724*/ 	.word	0x00006720
        /*0728*/ 	.word	0x00000000
        /*072c*/ 	.word	0x00000090
        /*0730*/ 	.short	0x010a
        /*0732*/ 	.byte	0xff
	.zero		1


	//   ....[101]....
        /*0734*/ 	.word	0x00006780
        /*0738*/ 	.word	0x00000003
        /*073c*/ 	.word	0x000000d0
        /*0740*/ 	.short	0x010a
        /*0742*/ 	.byte	0xff
	.zero		1


	//   ....[102]....
        /*0744*/ 	.word	0x000067e0
        /*0748*/ 	.word	0x00000000
        /*074c*/ 	.word	0x00000000
        /*0750*/ 	.short	0x010a
        /*0752*/ 	.byte	0xff
	.zero		1


	//   ....[103]....
        /*0754*/ 	.word	0x00006840
        /*0758*/ 	.word	0x00000000
        /*075c*/ 	.word	0x00000000
        /*0760*/ 	.short	0x010a
        /*0762*/ 	.byte	0xff
	.zero		1


	//   ....[104]....
        /*0764*/ 	.word	0x000068a0
        /*0768*/ 	.word	0x00000000
        /*076c*/ 	.word	0x00000000
        /*0770*/ 	.short	0x010a
        /*0772*/ 	.byte	0xff
	.zero		1


	//   ....[105]....
        /*0774*/ 	.word	0x00006900
        /*0778*/ 	.word	0x00000000
        /*077c*/ 	.word	0x00000000
        /*0780*/ 	.short	0x010a
        /*0782*/ 	.byte	0xff
	.zero		1


	//   ....[106]....
        /*0784*/ 	.word	0x00006960
        /*0788*/ 	.word	0x00000000
        /*078c*/ 	.word	0x00000000
        /*0790*/ 	.short	0x010a
        /*0792*/ 	.byte	0xff
	.zero		1


	//   ....[107]....
        /*0794*/ 	.word	0x000069b0
        /*0798*/ 	.word	0x00000000
        /*079c*/ 	.word	0x00000090
        /*07a0*/ 	.short	0x010a
        /*07a2*/ 	.byte	0xff
	.zero		1


	//   ....[108]....
        /*07a4*/ 	.word	0x00006a10
        /*07a8*/ 	.word	0x00000000
        /*07ac*/ 	.word	0x00000088
        /*07b0*/ 	.short	0x010a
        /*07b2*/ 	.byte	0xff
	.zero		1


	//   ....[109]....
        /*07b4*/ 	.word	0x00006a70
        /*07b8*/ 	.word	0x00000003
        /*07bc*/ 	.word	0x00000078
        /*07c0*/ 	.short	0x010a
        /*07c2*/ 	.byte	0xff
	.zero		1


	//   ....[110]....
        /*07c4*/ 	.word	0x00006ac0
        /*07c8*/ 	.word	0x00000000
        /*07cc*/ 	.word	0x00000090
        /*07d0*/ 	.short	0x010a
        /*07d2*/ 	.byte	0xff
	.zero		1


	//   ....[111]....
        /*07d4*/ 	.word	0x00006b20
        /*07d8*/ 	.word	0x00000000
        /*07dc*/ 	.word	0x00000070
        /*07e0*/ 	.short	0x010a
        /*07e2*/ 	.byte	0xff
	.zero		1


	//   ....[112]....
        /*07e4*/ 	.word	0x00006b70
        /*07e8*/ 	.word	0x0000005c
        /*07ec*/ 	.word	0x000000b0
        /*07f0*/ 	.short	0x010a
        /*07f2*/ 	.byte	0xff
	.zero		1


	//----- nvinfo : EIATTR_NUM_MBARRIERS
	.align		4
.L_47:
        /*07f4*/ 	.byte	0x03, 0x38
        /*07f6*/ 	.short	0x0022


	//----- nvinfo : EIATTR_EXIT_INSTR_OFFSETS
	.align		4
        /*07f8*/ 	.byte	0x04, 0x1c
        /*07fa*/ 	.short	(.L_49 - .L_48)


	//   ....[0]....
.L_48:
        /*07fc*/ 	.word	0x00002690


	//   ....[1]....
        /*0800*/ 	.word	0x00002b80


	//   ....[2]....
        /*0804*/ 	.word	0x00002be0


	//   ....[3]....
        /*0808*/ 	.word	0x000039f0


	//   ....[4]....
        /*080c*/ 	.word	0x00004520


	//   ....[5]....
        /*0810*/ 	.word	0x00004560


	//   ....[6]....
        /*0814*/ 	.word	0x00006210


	//----- nvinfo : EIATTR_MAX_THREADS
	.align		4
.L_49:
        /*0818*/ 	.byte	0x04, 0x05
        /*081a*/ 	.short	(.L_51 - .L_50)
.L_50:
        /*081c*/ 	.word	0x00000100
        /*0820*/ 	.word	0x00000001
        /*0824*/ 	.word	0x00000001


	//----- nvinfo : EIATTR_CRS_STACK_SIZE
	.align		4
.L_51:
        /*0828*/ 	.byte	0x04, 0x1e
        /*082a*/ 	.short	(.L_53 - .L_52)
.L_52:
        /*082c*/ 	.word	0x00000000


	//----- nvinfo : EIATTR_CBANK_PARAM_SIZE
	.align		4
.L_53:
        /*0830*/ 	.byte	0x03, 0x19
        /*0832*/ 	.short	0x0800


	//----- nvinfo : EIATTR_PARAM_CBANK
	.align		4
        /*0834*/ 	.byte	0x04, 0x0a
        /*0836*/ 	.short	(.L_55 - .L_54)
	.align		4
.L_54:
        /*0838*/ 	.word	index@(.nv.constant0._ZN7cutlass13device_kernelINS_4gemm6kernel13GemmUniversalIN4cute5tupleIJiiiiEEENS1_10collective13CollectiveMmaINS1_35MainloopSm100TmaUmmaWarpSpecializedILi7ELi2ELi4ENS5_IJNS4_1CILi1EEESB_SB_EEEEENS5_IJNSA_ILi64EEESE_NSA_ILi32EEEEEENS_12float_e4m3_tENS5_IJlSB_lEEESH_SI_NS4_8TiledMMAINS4_8MMA_AtomIJNS4_10MMA_TraitsINS4_19SM100_MMA_F8F6F4_SSEJSH_SH_fSE_SE_NS4_17integral_constantINS4_4UMMA5MajorELSP_0EEESQ_NSN_INSO_7ScaleInELSR_0EEESS_EEEEEENS4_6LayoutISC_NS5_IJNSA_ILi0EEESW_SW_EEEEENS5_IJNS4_10UnderscoreESZ_SZ_EEEEENS4_13SM90_TMA_LOADENS4_14ComposedLayoutINS4_7SwizzleILi1ELi4ELi3EEENS4_18smem_ptr_flag_bitsILi8EEENSV_INS5_IJNSA_ILi8EEESF_EEENS5_IJSF_SB_EEEEEEEvNS4_8identityES12_S1C_vS1D_EENS_8epilogue10collective18CollectiveEpilogueINS1F_23Sm100TmaWarpSpecializedILi1ELi1ELi32ELb0ELb0EEEJSG_NS5_IJNSV_ISE_SB_EES1K_EEESH_SI_SH_SI_NS1F_6fusion15FusionCallbacksIS1J_NS1M_17LinearCombinationISH_fSH_fLNS_15FloatRoundStyleE2EEESG_S1L_JEEENS4_5SM1004TMEM4LOAD26SM100_TMEM_LOAD_16dp32b32xES12_NS13_INS14_ILi2ELi4ELi3EEES17_NSV_INS5_IJS18_SE_EEENS5_IJSE_SB_EEEEEEENS4_39AutoVectorizingCopyWithAssumedAlignmentILi128EEENS4_14SM90_TMA_STOREES20_S22_S22_EEEvvEEEEvNT_6ParamsE)
        /*083c*/ 	.short	0x0380
        /*083e*/ 	.short	0x0800


	//----- nvinfo : EIATTR_SW_WAR
	.align		4
.L_55:
        /*0840*/ 	.byte	0x04, 0x36
        /*0842*/ 	.short	(.L_57 - .L_56)
.L_56:
        /*0844*/ 	.word	0x00000008
.L_57:


//--------------------- .nv.callgraph             --------------------------
	.section	.nv.callgraph,"",@"SHT_CUDA_CALLGRAPH"
	.align	4
	.sectionentsize	8
	.align		4
        /*0000*/ 	.word	0x00000000
	.align		4
        /*0004*/ 	.word	0xffffffff
	.align		4
        /*0008*/ 	.word	index@(_ZN7cutlass13device_kernelINS_4gemm6kernel13GemmUniversalIN4cute5tupleIJiiiiEEENS1_10collective13CollectiveMmaINS1_35MainloopSm100TmaUmmaWarpSpecializedILi7ELi2ELi4ENS5_IJNS4_1CILi1EEESB_SB_EEEEENS5_IJNSA_ILi64EEESE_NSA_ILi32EEEEEENS_12float_e4m3_tENS5_IJlSB_lEEESH_SI_NS4_8TiledMMAINS4_8MMA_AtomIJNS4_10MMA_TraitsINS4_19SM100_MMA_F8F6F4_SSEJSH_SH_fSE_SE_NS4_17integral_constantINS4_4UMMA5MajorELSP_0EEESQ_NSN_INSO_7ScaleInELSR_0EEESS_EEEEEENS4_6LayoutISC_NS5_IJNSA_ILi0EEESW_SW_EEEEENS5_IJNS4_10UnderscoreESZ_SZ_EEEEENS4_13SM90_TMA_LOADENS4_14ComposedLayoutINS4_7SwizzleILi1ELi4ELi3EEENS4_18smem_ptr_flag_bitsILi8EEENSV_INS5_IJNSA_ILi8EEESF_EEENS5_IJSF_SB_EEEEEEEvNS4_8identityES12_S1C_vS1D_EENS_8epilogue10collective18CollectiveEpilogueINS1F_23Sm100TmaWarpSpecializedILi1ELi1ELi32ELb0ELb0EEEJSG_NS5_IJNSV_ISE_SB_EES1K_EEESH_SI_SH_SI_NS1F_6fusion15FusionCallbacksIS1J_NS1M_17LinearCombinationISH_fSH_fLNS_15FloatRoundStyleE2EEESG_S1L_JEEENS4_5SM1004TMEM4LOAD26SM100_TMEM_LOAD_16dp32b32xES12_NS13_INS14_ILi2ELi4ELi3EEES17_NSV_INS5_IJS18_SE_EEENS5_IJSE_SB_EEEEEEENS4_39AutoVectorizingCopyWithAssumedAlignmentILi128EEENS4_14SM90_TMA_STOREES20_S22_S22_EEEvvEEEEvNT_6ParamsE)
	.align		4
        /*000c*/ 	.word	index@(__assertfail)
	.align		4
        /*0010*/ 	.word	0x00000000
	.align		4
        /*0014*/ 	.word	0xfffffffe
	.align		4
        /*0018*/ 	.word	0x00000000
	.align		4
        /*001c*/ 	.word	0xfffffffd
	.align		4
        /*0020*/ 	.word	0x00000000
	.align		4
        /*0024*/ 	.word	0xfffffffc


//--------------------- .nv.constant4             --------------------------
	.section	.nv.constant4,"a",@progbits
	.align	8
	.align		8
.nv.constant4:
        /*0000*/ 	.dword	__assertfail
	.align		8
        /*0008*/ 	.dword	__unnamed_1
	.align		8
        /*0010*/ 	.dword	__unnamed_2
	.align		8
        /*0018*/ 	.dword	_ZN40_INTERNAL_0d40c2ea_4_k_cu_4d98ab13_269604cuda3std3__45__cpo5beginE
	.align		8
        /*0020*/ 	.dword	_ZN40_INTERNAL_0d40c2ea_4_k_cu_4d98ab13_269604cuda3std3__45__cpo3endE
	.align		8
        /*0028*/ 	.dword	_ZN40_INTERNAL_0d40c2ea_4_k_cu_4d98ab13_269604cuda3std3__45__cpo6cbeginE
	.align		8
        /*0030*/ 	.dword	_ZN40_INTERNAL_0d40c2ea_4_k_cu_4d98ab13_269604cuda3std3__45__cpo4cendE
	.align		8
        /*0038*/ 	.dword	_ZN40_INTERNAL_0d40c2ea_4_k_cu_4d98ab13_269604cuda3std3__442_GLOBAL__N__0d40c2ea_4_k_cu_4d98ab13_269606ignoreE
	.align		8
        /*0040*/ 	.dword	_ZN40_INTERNAL_0d40c2ea_4_k_cu_4d98ab13_269604cuda3std3__419piecewise_constructE
	.align		8
        /*0048*/ 	.dword	_ZN40_INTERNAL_0d40c2ea_4_k_cu_4d98ab13_269604cuda3std3__48in_placeE
	.align		8
        /*0050*/ 	.dword	_ZN40_INTERNAL_0d40c2ea_4_k_cu_4d98ab13_269604cuda3std6ranges3__45__cpo4swapE
	.align		8
        /*0058*/ 	.dword	_ZN40_INTERNAL_0d40c2ea_4_k_cu_4d98ab13_269604cuda3std6ranges3__45__cpo9iter_moveE
	.align		8
        /*0060*/ 	.dword	_ZN40_INTERNAL_0d40c2ea_4_k_cu_4d98ab13_269604cute7productE
	.align		8
        /*0068*/ 	.dword	_ZN40_INTERNAL_0d40c2ea_4_k_cu_4d98ab13_269604cute1_E
	.align		8
        /*0070*/ 	.dword	$str$25
	.align		8
        /*0078*/ 	.dword	$str$26
	.align		8
        /*0080*/ 	.dword	$str$27
	.align		8
        /*0088*/ 	.dword	$str$28


//--------------------- .text._ZN7cutlass13device_kernelINS_4gemm6kernel13GemmUniversalIN4cute5tupleIJiiiiEEENS1_10collective13CollectiveMmaINS1_35MainloopSm100TmaUmmaWarpSpecializedILi7ELi2ELi4ENS5_IJNS4_1CILi1EEESB_SB_EEEEENS5_IJNSA_ILi64EEESE_NSA_ILi32EEEEEENS_12float_e4m3_tENS5_IJlSB_lEEESH_SI_NS4_8TiledMMAINS4_8MMA_AtomIJNS4_10MMA_TraitsINS4_19SM100_MMA_F8F6F4_SSEJSH_SH_fSE_SE_NS4_17integral_constantINS4_4UMMA5MajorELSP_0EEESQ_NSN_INSO_7ScaleInELSR_0EEESS_EEEEEENS4_6LayoutISC_NS5_IJNSA_ILi0EEESW_SW_EEEEENS5_IJNS4_10UnderscoreESZ_SZ_EEEEENS4_13SM90_TMA_LOADENS4_14ComposedLayoutINS4_7SwizzleILi1ELi4ELi3EEENS4_18smem_ptr_flag_bitsILi8EEENSV_INS5_IJNSA_ILi8EEESF_EEENS5_IJSF_SB_EEEEEEEvNS4_8identityES12_S1C_vS1D_EENS_8epilogue10collective18CollectiveEpilogueINS1F_23Sm100TmaWarpSpecializedILi1ELi1ELi32ELb0ELb0EEEJSG_NS5_IJNSV_ISE_SB_EES1K_EEESH_SI_SH_SI_NS1F_6fusion15FusionCallbacksIS1J_NS1M_17LinearCombinationISH_fSH_fLNS_15FloatRoundStyleE2EEESG_S1L_JEEENS4_5SM1004TMEM4LOAD26SM100_TMEM_LOAD_16dp32b32xES12_NS13_INS14_ILi2ELi4ELi3EEES17_NSV_INS5_IJS18_SE_EEENS5_IJSE_SB_EEEEEEENS4_39AutoVectorizingCopyWithAssumedAlignmentILi128EEENS4_14SM90_TMA_STOREES20_S22_S22_EEEvvEEEEvNT_6ParamsE --------------------------
	.section	.text._ZN7cutlass13device_kernelINS_4gemm6kernel13GemmUniversalIN4cute5tupleIJiiiiEEENS1_10collective13CollectiveMmaINS1_35MainloopSm100TmaUmmaWarpSpecializedILi7ELi2ELi4ENS5_IJNS4_1CILi1EEESB_SB_EEEEENS5_IJNSA_ILi64EEESE_NSA_ILi32EEEEEENS_12float_e4m3_tENS5_IJlSB_lEEESH_SI_NS4_8TiledMMAINS4_8MMA_AtomIJNS4_10MMA_TraitsINS4_19SM100_MMA_F8F6F4_SSEJSH_SH_fSE_SE_NS4_17integral_constantINS4_4UMMA5MajorELSP_0EEESQ_NSN_INSO_7ScaleInELSR_0EEESS_EEEEEENS4_6LayoutISC_NS5_IJNSA_ILi0EEESW_SW_EEEEENS5_IJNS4_10UnderscoreESZ_SZ_EEEEENS4_13SM90_TMA_LOADENS4_14ComposedLayoutINS4_7SwizzleILi1ELi4ELi3EEENS4_18smem_ptr_flag_bitsILi8EEENSV_INS5_IJNSA_ILi8EEESF_EEENS5_IJSF_SB_EEEEEEEvNS4_8identityES12_S1C_vS1D_EENS_8epilogue10collective18CollectiveEpilogueINS1F_23Sm100TmaWarpSpecializedILi1ELi1ELi32ELb0ELb0EEEJSG_NS5_IJNSV_ISE_SB_EES1K_EEESH_SI_SH_SI_NS1F_6fusion15FusionCallbacksIS1J_NS1M_17LinearCombinationISH_fSH_fLNS_15FloatRoundStyleE2EEESG_S1L_JEEENS4_5SM1004TMEM4LOAD26SM100_TMEM_LOAD_16dp32b32xES12_NS13_INS14_ILi2ELi4ELi3EEES17_NSV_INS5_IJS18_SE_EEENS5_IJSE_SB_EEEEEEENS4_39AutoVectorizingCopyWithAssumedAlignmentILi128EEENS4_14SM90_TMA_STOREES20_S22_S22_EEEvvEEEEvNT_6ParamsE,"ax",@progbits
	.align	128
.text._ZN7cutlass13device_kernelINS_4gemm6kernel13GemmUniversalIN4cute5tupleIJiiiiEEENS1_10collective13CollectiveMmaINS1_35MainloopSm100TmaUmmaWarpSpecializedILi7ELi2ELi4ENS5_IJNS4_1CILi1EEESB_SB_EEEEENS5_IJNSA_ILi64EEESE_NSA_ILi32EEEEEENS_12float_e4m3_tENS5_IJlSB_lEEESH_SI_NS4_8TiledMMAINS4_8MMA_AtomIJNS4_10MMA_TraitsINS4_19SM100_MMA_F8F6F4_SSEJSH_SH_fSE_SE_NS4_17integral_constantINS4_4UMMA5MajorELSP_0EEESQ_NSN_INSO_7ScaleInELSR_0EEESS_EEEEEENS4_6LayoutISC_NS5_IJNSA_ILi0EEESW_SW_EEEEENS5_IJNS4_10UnderscoreESZ_SZ_EEEEENS4_13SM90_TMA_LOADENS4_14ComposedLayoutINS4_7SwizzleILi1ELi4ELi3EEENS4_18smem_ptr_flag_bitsILi8EEENSV_INS5_IJNSA_ILi8EEESF_EEENS5_IJSF_SB_EEEEEEEvNS4_8identityES12_S1C_vS1D_EENS_8epilogue10collective18CollectiveEpilogueINS1F_23Sm100TmaWarpSpecializedILi1ELi1ELi32ELb0ELb0EEEJSG_NS5_IJNSV_ISE_SB_EES1K_EEESH_SI_SH_SI_NS1F_6fusion15FusionCallbacksIS1J_NS1M_17LinearCombinationISH_fSH_fLNS_15FloatRoundStyleE2EEESG_S1L_JEEENS4_5SM1004TMEM4LOAD26SM100_TMEM_LOAD_16dp32b32xES12_NS13_INS14_ILi2ELi4ELi3EEES17_NSV_INS5_IJS18_SE_EEENS5_IJSE_SB_EEEEEEENS4_39AutoVectorizingCopyWithAssumedAlignmentILi128EEENS4_14SM90_TMA_STOREES20_S22_S22_EEEvvEEEEvNT_6ParamsE:
        .type           _ZN7cutlass13device_kernelINS_4gemm6kernel13GemmUniversalIN4cute5tupleIJiiiiEEENS1_10collective13CollectiveMmaINS1_35MainloopSm100TmaUmmaWarpSpecializedILi7ELi2ELi4ENS5_IJNS4_1CILi1EEESB_SB_EEEEENS5_IJNSA_ILi64EEESE_NSA_ILi32EEEEEENS_12float_e4m3_tENS5_IJlSB_lEEESH_SI_NS4_8TiledMMAINS4_8MMA_AtomIJNS4_10MMA_TraitsINS4_19SM100_MMA_F8F6F4_SSEJSH_SH_fSE_SE_NS4_17integral_constantINS4_4UMMA5MajorELSP_0EEESQ_NSN_INSO_7ScaleInELSR_0EEESS_EEEEEENS4_6LayoutISC_NS5_IJNSA_ILi0EEESW_SW_EEEEENS5_IJNS4_10UnderscoreESZ_SZ_EEEEENS4_13SM90_TMA_LOADENS4_14ComposedLayoutINS4_7SwizzleILi1ELi4ELi3EEENS4_18smem_ptr_flag_bitsILi8EEENSV_INS5_IJNSA_ILi8EEESF_EEENS5_IJSF_SB_EEEEEEEvNS4_8identityES12_S1C_vS1D_EENS_8epilogue10collective18CollectiveEpilogueINS1F_23Sm100TmaWarpSpecializedILi1ELi1ELi32ELb0ELb0EEEJSG_NS5_IJNSV_ISE_SB_EES1K_EEESH_SI_SH_SI_NS1F_6fusion15FusionCallbacksIS1J_NS1M_17LinearCombinationISH_fSH_fLNS_15FloatRoundStyleE2EEESG_S1L_JEEENS4_5SM1004TMEM4LOAD26SM100_TMEM_LOAD_16dp32b32xES12_NS13_INS14_ILi2ELi4ELi3EEES17_NSV_INS5_IJS18_SE_EEENS5_IJSE_SB_EEEEEEENS4_39AutoVectorizingCopyWithAssumedAlignmentILi128EEENS4_14SM90_TMA_STOREES20_S22_S22_EEEvvEEEEvNT_6ParamsE,@function
        .size           _ZN7cutlass13device_kernelINS_4gemm6kernel13GemmUniversalIN4cute5tupleIJiiiiEEENS1_10collective13CollectiveMmaINS1_35MainloopSm100TmaUmmaWarpSpecializedILi7ELi2ELi4ENS5_IJNS4_1CILi1EEESB_SB_EEEEENS5_IJNSA_ILi64EEESE_NSA_ILi32EEEEEENS_12float_e4m3_tENS5_IJlSB_lEEESH_SI_NS4_8TiledMMAINS4_8MMA_AtomIJNS4_10MMA_TraitsINS4_19SM100_MMA_F8F6F4_SSEJSH_SH_fSE_SE_NS4_17integral_constantINS4_4UMMA5MajorELSP_0EEESQ_NSN_INSO_7ScaleInELSR_0EEESS_EEEEEENS4_6LayoutISC_NS5_IJNSA_ILi0EEESW_SW_EEEEENS5_IJNS4_10UnderscoreESZ_SZ_EEEEENS4_13SM90_TMA_LOADENS4_14ComposedLayoutINS4_7SwizzleILi1ELi4ELi3EEENS4_18smem_ptr_flag_bitsILi8EEENSV_INS5_IJNSA_ILi8EEESF_EEENS5_IJSF_SB_EEEEEEEvNS4_8identityES12_S1C_vS1D_EENS_8epilogue10collective18CollectiveEpilogueINS1F_23Sm100TmaWarpSpecializedILi1ELi1ELi32ELb0ELb0EEEJSG_NS5_IJNSV_ISE_SB_EES1K_EEESH_SI_SH_SI_NS1F_6fusion15FusionCallbacksIS1J_NS1M_17LinearCombinationISH_fSH_fLNS_15FloatRoundStyleE2EEESG_S1L_JEEENS4_5SM1004TMEM4LOAD26SM100_TMEM_LOAD_16dp32b32xES12_NS13_INS14_ILi2ELi4ELi3EEES17_NSV_INS5_IJS18_SE_EEENS5_IJSE_SB_EEEEEEENS4_39AutoVectorizingCopyWithAssumedAlignmentILi128EEENS4_14SM90_TMA_STOREES20_S22_S22_EEEvvEEEEvNT_6ParamsE,(.L_x_137 - _ZN7cutlass13device_kernelINS_4gemm6kernel13GemmUniversalIN4cute5tupleIJiiiiEEENS1_10collective13CollectiveMmaINS1_35MainloopSm100TmaUmmaWarpSpecializedILi7ELi2ELi4ENS5_IJNS4_1CILi1EEESB_SB_EEEEENS5_IJNSA_ILi64EEESE_NSA_ILi32EEEEEENS_12float_e4m3_tENS5_IJlSB_lEEESH_SI_NS4_8TiledMMAINS4_8MMA_AtomIJNS4_10MMA_TraitsINS4_19SM100_MMA_F8F6F4_SSEJSH_SH_fSE_SE_NS4_17integral_constantINS4_4UMMA5MajorELSP_0EEESQ_NSN_INSO_7ScaleInELSR_0EEESS_EEEEEENS4_6LayoutISC_NS5_IJNSA_ILi0EEESW_SW_EEEEENS5_IJNS4_10UnderscoreESZ_SZ_EEEEENS4_13SM90_TMA_LOADENS4_14ComposedLayoutINS4_7SwizzleILi1ELi4ELi3EEENS4_18smem_ptr_flag_bitsILi8EEENSV_INS5_IJNSA_ILi8EEESF_EEENS5_IJSF_SB_EEEEEEEvNS4_8identityES12_S1C_vS1D_EENS_8epilogue10collective18CollectiveEpilogueINS1F_23Sm100TmaWarpSpecializedILi1ELi1ELi32ELb0ELb0EEEJSG_NS5_IJNSV_ISE_SB_EES1K_EEESH_SI_SH_SI_NS1F_6fusion15FusionCallbacksIS1J_NS1M_17LinearCombinationISH_fSH_fLNS_15FloatRoundStyleE2EEESG_S1L_JEEENS4_5SM1004TMEM4LOAD26SM100_TMEM_LOAD_16dp32b32xES12_NS13_INS14_ILi2ELi4ELi3EEES17_NSV_INS5_IJS18_SE_EEENS5_IJSE_SB_EEEEEEENS4_39AutoVectorizingCopyWithAssumedAlignmentILi128EEENS4_14SM90_TMA_STOREES20_S22_S22_EEEvvEEEEvNT_6ParamsE)
        .other          _ZN7cutlass13device_kernelINS_4gemm6kernel13GemmUniversalIN4cute5tupleIJiiiiEEENS1_10collective13CollectiveMmaINS1_35MainloopSm100TmaUmmaWarpSpecializedILi7ELi2ELi4ENS5_IJNS4_1CILi1EEESB_SB_EEEEENS5_IJNSA_ILi64EEESE_NSA_ILi32EEEEEENS_12float_e4m3_tENS5_IJlSB_lEEESH_SI_NS4_8TiledMMAINS4_8MMA_AtomIJNS4_10MMA_TraitsINS4_19SM100_MMA_F8F6F4_SSEJSH_SH_fSE_SE_NS4_17integral_constantINS4_4UMMA5MajorELSP_0EEESQ_NSN_INSO_7ScaleInELSR_0EEESS_EEEEEENS4_6LayoutISC_NS5_IJNSA_ILi0EEESW_SW_EEEEENS5_IJNS4_10UnderscoreESZ_SZ_EEEEENS4_13SM90_TMA_LOADENS4_14ComposedLayoutINS4_7SwizzleILi1ELi4ELi3EEENS4_18smem_ptr_flag_bitsILi8EEENSV_INS5_IJNSA_ILi8EEESF_EEENS5_IJSF_SB_EEEEEEEvNS4_8identityES12_S1C_vS1D_EENS_8epilogue10collective18CollectiveEpilogueINS1F_23Sm100TmaWarpSpecializedILi1ELi1ELi32ELb0ELb0EEEJSG_NS5_IJNSV_ISE_SB_EES1K_EEESH_SI_SH_SI_NS1F_6fusion15FusionCallbacksIS1J_NS1M_17LinearCombinationISH_fSH_fLNS_15FloatRoundStyleE2EEESG_S1L_JEEENS4_5SM1004TMEM4LOAD26SM100_TMEM_LOAD_16dp32b32xES12_NS13_INS14_ILi2ELi4ELi3EEES17_NSV_INS5_IJS18_SE_EEENS5_IJSE_SB_EEEEEEENS4_39AutoVectorizingCopyWithAssumedAlignmentILi128EEENS4_14SM90_TMA_STOREES20_S22_S22_EEEvvEEEEvNT_6ParamsE,@"STO_CUDA_ENTRY STV_DEFAULT"
_ZN7cutlass13device_kernelINS_4gemm6kernel13GemmUniversalIN4cute5tupleIJiiiiEEENS1_10collective13CollectiveMmaINS1_35MainloopSm100TmaUmmaWarpSpecializedILi7ELi2ELi4ENS5_IJNS4_1CILi1EEESB_SB_EEEEENS5_IJNSA_ILi64EEESE_NSA_ILi32EEEEEENS_12float_e4m3_tENS5_IJlSB_lEEESH_SI_NS4_8TiledMMAINS4_8MMA_AtomIJNS4_10MMA_TraitsINS4_19SM100_MMA_F8F6F4_SSEJSH_SH_fSE_SE_NS4_17integral_constantINS4_4UMMA5MajorELSP_0EEESQ_NSN_INSO_7ScaleInELSR_0EEESS_EEEEEENS4_6LayoutISC_NS5_IJNSA_ILi0EEESW_SW_EEEEENS5_IJNS4_10UnderscoreESZ_SZ_EEEEENS4_13SM90_TMA_LOADENS4_14ComposedLayoutINS4_7SwizzleILi1ELi4ELi3EEENS4_18smem_ptr_flag_bitsILi8EEENSV_INS5_IJNSA_ILi8EEESF_EEENS5_IJSF_SB_EEEEEEEvNS4_8identityES12_S1C_vS1D_EENS_8epilogue10collective18CollectiveEpilogueINS1F_23Sm100TmaWarpSpecializedILi1ELi1ELi32ELb0ELb0EEEJSG_NS5_IJNSV_ISE_SB_EES1K_EEESH_SI_SH_SI_NS1F_6fusion15FusionCallbacksIS1J_NS1M_17LinearCombinationISH_fSH_fLNS_15FloatRoundStyleE2EEESG_S1L_JEEENS4_5SM1004TMEM4LOAD26SM100_TMEM_LOAD_16dp32b32xES12_NS13_INS14_ILi2ELi4ELi3EEES17_NSV_INS5_IJS18_SE_EEENS5_IJSE_SB_EEEEEEENS4_39AutoVectorizingCopyWithAssumedAlignmentILi128EEENS4_14SM90_TMA_STOREES20_S22_S22_EEEvvEEEEvNT_6ParamsE:
[----:B------:R-:W1:Y:S01]  /*0000*/  LDC R1, c[0x0][0x37c] ;  /* 0x0000df00ff017b82 */ /* 0x000e620000000800 */
[----:B------:R-:W2:Y:S01]  /*0010*/  S2R R101, SR_TID.X ;  /* 0x0000000000657919 */ /* 0x000ea20000002100 */
[----:B------:R-:W3:Y:S01]  /*0020*/  LDCU.64 UR4, c[0x0][0x890] ;  /* 0x00011200ff0477ac */ /* 0x000ee20008000a00 */
[----:B------:R-:W-:Y:S02]  /*0030*/  PRMT R96, RZ, 0x7610, R96 ;  /* 0x00007610ff607816 */ /* 0x000fe40000000060 */
[----:B------:R-:W-:Y:S01]  /*0040*/  ELECT P5, URZ, PT ;  /* 0x0000000000ff782f */ /* 0x000fe200038a0000 */
[----:B------:R-:W4:Y:S01]  /*0050*/  LDCU.64 UR40, c[0x0][0x358] ;  /* 0x00006b00ff2877ac */ /* 0x000f220008000a00 */
[----:B---3--:R-:W-:-:S04]  /*0060*/  UISETP.NE.U32.AND UP0, UPT, UR4, URZ, UPT ;  /* 0x000000ff0400728c */ /* 0x008fc8000bf05070 */
[----:B------:R-:W-:Y:S01]  /*0070*/  UISETP.NE.AND.EX UP0, UPT, UR5, URZ, UPT, UP0 ;  /* 0x000000ff0500728c */ /* 0x000fe2000bf05300 */
[----:B--2---:R-:W-:-:S05]  /*0080*/  SHF.R.U32.HI R104, RZ, 0x5, R101 ;  /* 0x00000005ff687819 */ /* 0x004fca0000011665 */
[----:B------:R-:W2:Y:S02]  /*0090*/  SHFL.IDX PT, R0, R104, RZ, 0x1f ;  /* 0x00001fff68007589 */ /* 0x000ea400000e0000 */
[----:B--2---:R-:W-:Y:S01]  /*00a0*/  R2UR UR8, R0 ;  /* 0x00000000000872ca */ /* 0x004fe200000e0000 */
[----:B-1--4-:R-:W-:-:S14]  /*00b0*/  BRA.U UP0, `(.L_x_0) ;  /* 0x00000001002c7547 */ /* 0x012fdc000b800000 */
[----:B------:R-:W1:Y:S02]  /*00c0*/  LDCU.64 UR6, c[0x0][0x888] ;  /* 0x00011100ff0677ac */ /* 0x000e640008000a00 */
[----:B-1----:R-:W-:-:S04]  /*00d0*/  UISETP.NE.U32.AND UP0, UPT, UR6, URZ, UPT ;  /* 0x000000ff0600728c */ /* 0x002fc8000bf05070 */
[----:B------:R-:W-:-:S09]  /*00e0*/  UISETP.NE.AND.EX UP0, UPT, UR7, URZ, UPT, UP0 ;  /* 0x000000ff0700728c */ /* 0x000fd2000bf05300 */
[----:B------:R-:W-:Y:S05]  /*00f0*/  BRA.U !UP0, `(.L_x_1) ;  /* 0x0000000108107547 */ /* 0x000fea000b800000 */
[----:B------:R-:W1:Y:S02]  /*0100*/  LDC.64 R2, c[0x0][0x888] ;  /* 0x00022200ff027b82 */ /* 0x000e640000000a00 */
[----:B-1----:R1:W5:Y:S01]  /*0110*/  LDG.E R49, desc[UR40][R2.64] ;  /* 0x0000002802317981 */ /* 0x002362000c1e1900 */
[----:B------:R-:W-:Y:S01]  /*0120*/  HFMA2 R96, -RZ, RZ, 0, 5.9604644775390625e-08 ;  /* 0x00000001ff607431 */ /* 0x000fe200000001ff */
[----:B------:R-:W-:Y:S05]  /*0130*/  BRA `(.L_x_0) ;  /* 0x00000000000c7947 */ /* 0x000fea0003800000 */
.L_x_1:
[----:B------:R-:W1:Y:S01]  /*0140*/  LDCU UR6, c[0x0][0x880] ;  /* 0x00011000ff0677ac */ /* 0x000e620008000800 */
[----:B------:R-:W-:Y:S01]  /*0150*/  HFMA2 R96, -RZ, RZ, 0, 5.9604644775390625e-08 ;  /* 0x00000001ff607431 */ /* 0x000fe200000001ff */
[----:B-1----:R-:W-:-:S07]  /*0160*/  MOV R49, UR6 ;  /* 0x0000000600317c02 */ /* 0x002fce0008000f00 */
.L_x_0:
[----:B------:R-:W2:Y:S02]  /*0170*/  LDCU.64 UR6, c[0x0][0x8b0] ;  /* 0x00011600ff0677ac */ /* 0x000ea40008000a00 */
[----:B--2---:R-:W-:-:S04]  /*0180*/  UISETP.NE.U32.AND UP0, UPT, UR6, URZ, UPT ;  /* 0x000000ff0600728c */ /* 0x004fc8000bf05070 */
[----:B------:R-:W-:-:S09]  /*0190*/  UISETP.NE.AND.EX UP0, UPT, UR7, URZ, UPT, UP0 ;  /* 0x000000ff0700728c */ /* 0x000fd2000bf05300 */
[----:B------:R-:W-:Y:S05]  /*01a0*/  BRA.U UP0, `(.L_x_2) ;  /* 0x0000000100247547 */ /* 0x000fea000b800000 */
[----:B------:R-:W2:Y:S02]  /*01b0*/  LDCU.64 UR6, c[0x0][0x8a8] ;  /* 0x00011500ff0677ac */ /* 0x000ea40008000a00 */
[----:B--2---:R-:W-:-:S04]  /*01c0*/  UISETP.NE.U32.AND UP0, UPT, UR6, URZ, UPT ;  /* 0x000000ff0600728c */ /* 0x004fc8000bf05070 */
[----:B------:R-:W-:-:S09]  /*01d0*/  UISETP.NE.AND.EX UP0, UPT, UR7, URZ, UPT, UP0 ;  /* 0x000000ff0700728c */ /* 0x000fd2000bf05300 */
[----:B------:R-:W-:Y:S05]  /*01e0*/  BRA.U !UP0, `(.L_x_3) ;  /* 0x00000001080c7547 */ /* 0x000fea000b800000 */
[----:B-1----:R-:W1:Y:S02]  /*01f0*/  LDC.64 R2, c[0x0][0x8a8] ;  /* 0x00022a00ff027b82 */ /* 0x002e640000000a00 */
[----:B-1----:R2:W5:Y:S01]  /*0200*/  LDG.E R47, desc[UR40][R2.64] ;  /* 0x00000028022f7981 */ /* 0x002562000c1e1900 */
[----:B------:R-:W-:Y:S05]  /*0210*/  BRA `(.L_x_2) ;  /* 0x0000000000087947 */ /* 0x000fea0003800000 */
.L_x_3:
[----:B------:R-:W2:Y:S02]  /*0220*/  LDCU UR6, c[0x0][0x8a0] ;  /* 0x00011400ff0677ac */ /* 0x000ea40008000800 */
[----:B--2---:R-:W-:Y:S02]  /*0230*/  MOV R47, UR6 ;  /* 0x00000006002f7c02 */ /* 0x004fe40008000f00 */
.L_x_2:
[----:B------:R-:W-:Y:S01]  /*0240*/  IMAD.U32 R0, RZ, RZ, UR8 ;  /* 0x00000008ff007e24 */ /* 0x000fe2000f8e00ff */
[----:B------:R-:W-:Y:S04]  /*0250*/  BSSY.RECONVERGENT B0, `(.L_x_4) ;  /* 0x000000c000007945 */ /* 0x000fe80003800200 */
[C---:B------:R-:W-:Y:S02]  /*0260*/  ISETP.NE.OR P1, PT, R0.reuse, 0x1, !P5 ;  /* 0x000000010000780c */ /* 0x040fe40006f25670 */
[----:B------:R-:W-:-:S11]  /*0270*/  ISETP.NE.OR P0, PT, R0, 0x3, !P5 ;  /* 0x000000030000780c */ /* 0x000fd60006f05670 */
[----:B------:R-:W-:Y:S05]  /*0280*/  @P1 BRA `(.L_x_5) ;  /* 0x0000000000201947 */ /* 0x000fea0003800000 */
[----:B------:R-:W3:Y:S02]  /*0290*/  LDCU.64 UR6, c[0x0][0x348] ;  /* 0x00006900ff0677ac */ /* 0x000ee40008000a00 */
[----:B---3--:R-:W-:Y:S02]  /*02a0*/  UIADD3 UR10, UP1, UPT, UR6, 0x80, URZ ;  /* 0x00000080060a7890 */ /* 0x008fe4000ff3e0ff */
[----:B------:R-:W-:Y:S02]  /*02b0*/  UIADD3 UR6, UP0, UPT, UR6, 0x180, URZ ;  /* 0x0000018006067890 */ /* 0x000fe4000ff1e0ff */
[----:B------:R-:W-:Y:S02]  /*02c0*/  UIADD3.X UR11, UPT, UPT, URZ, UR7, URZ, UP1, !UPT ;  /* 0x00000007ff0b7290 */ /* 0x000fe40008ffe4ff */
[----:B------:R-:W-:-:S07]  /*02d0*/  UIADD3.X UR7, UPT, UPT, URZ, UR7, URZ, UP0, !UPT ;  /* 0x00000007ff077290 */ /* 0x000fce00087fe4ff */
[----:B------:R3:W-:Y:S02]  /*02e0*/  UTMACCTL.PF [UR10] ;  /* 0x000000000a0079b9 */ /* 0x0007e40008040000 */
[----:B------:R3:W-:Y:S02]  /*02f0*/  UTMACCTL.PF [UR6] ;  /* 0x00000000060079b9 */ /* 0x0007e40008040000 */
[----:B---3--:R-:W-:Y:S01]  /*0300*/  NOP ;  /* 0x0000000000007918 */ /* 0x008fe20000000000 */
.L_x_5:
[----:B------:R-:W-:Y:S05]  /*0310*/  BSYNC.RECONVERGENT B0 ;  /* 0x0000000000007941 */ /* 0x000fea0003800200 */
.L_x_4:
[----:B------:R-:W-:Y:S04]  /*0320*/  BSSY.RECONVERGENT B0, `(.L_x_6) ;  /* 0x000000a000007945 */ /* 0x000fe80003800200 */
        /* <DEDUP_REMOVED lines=9> */
.L_x_7:
[----:B------:R-:W-:Y:S05]  /*03c0*/  BSYNC.RECONVERGENT B0 ;  /* 0x0000000000007941 */ /* 0x000fea0003800200 */
.L_x_6:
[----:B------:R-:W3:Y:S01]  /*03d0*/  LDCU.64 UR6, c[0x0][0x888] ;  /* 0x00011100ff0677ac */ /* 0x000ee20008000a00 */
[----:B------:R-:W-:Y:S02]  /*03e0*/  UISETP.EQ.U32.AND UP1, UPT, UR4, URZ, UPT ;  /* 0x000000ff0400728c */ /* 0x000fe4000bf22070 */
[----:B------:R-:W-:Y:S02]  /*03f0*/  UPLOP3.LUT UP2, UPT, UPT, UPT, UPT, 0x80, 0x8 ;  /* 0x000000000008789c */ /* 0x000fe40003f4f070 */
[----:B---3--:R-:W-:-:S04]  /*0400*/  UISETP.NE.U32.AND UP0, UPT, UR6, URZ, UPT ;  /* 0x000000ff0600728c */ /* 0x008fc8000bf05070 */
[----:B------:R-:W-:-:S04]  /*0410*/  UISETP.NE.AND.EX UP0, UPT, UR7, URZ, UPT, UP0 ;  /* 0x000000ff0700728c */ /* 0x000fc8000bf05300 */
[----:B------:R-:W-:-:S04]  /*0420*/  UISETP.EQ.OR.EX UP3, UPT, UR5, URZ, !UP0, UP1 ;  /* 0x000000ff0500728c */ /* 0x000fc8000c762710 */
[----:B------:R-:W-:-:S05]  /*0430*/  UP2UR UR44, UPR, URZ, 0x8 ;  /* 0x00000008ff2c7883 */ /* 0x000fca0008000000 */
[----:B------:R-:W-:Y:S07]  /*0440*/  BRA.U !UP3, `(.L_x_8) ;  /* 0x000000010b207547 */ /* 0x000fee000b800000 */
[----:B------:R-:W-:Y:S01]  /*0450*/  UISETP.NE.U32.AND UP2, UPT, UR4, URZ, UPT ;  /* 0x000000ff0400728c */ /* 0x000fe2000bf45070 */
[----:B-----5:R-:W-:Y:S01]  /*0460*/  FSETP.NEU.AND P0, PT, R49, RZ, PT ;  /* 0x000000ff3100720b */ /* 0x020fe20003f0d000 */
[----:B------:R-:W-:Y:S02]  /*0470*/  USEL UR4, URZ, 0xffffffff, UP0 ;  /* 0xffffffffff047887 */ /* 0x000fe40008000000 */
[----:B------:R-:W-:-:S10]  /*0480*/  UISETP.NE.AND.EX UP2, UPT, UR5, URZ, UPT, UP2 ;  /* 0x000000ff0500728c */ /* 0x000fd4000bf45320 */
[----:B------:R-:W-:Y:S01]  /*0490*/  VOTEU.ANY UP1, P0 ;  /* 0x0000000000ff7886 */ /* 0x000fe20000020100 */
[----:B------:R-:W-:-:S04]  /*04a0*/  @!UP2 USEL UR4, URZ, 0xffffffff, UP1 ;  /* 0xffffffffff04a887 */ /* 0x000fc80008800000 */
[----:B------:R-:W-:-:S04]  /*04b0*/  ULOP3.LUT UR4, UR4, 0x1, URZ, 0xc0, !UPT ;  /* 0x0000000104047892 */ /* 0x000fc8000f8ec0ff */
[----:B------:R-:W-:-:S11]  /*04c0*/  UISETP.NE.U32.AND UP2, UPT, UR4, 0x1, UPT ;  /* 0x000000010400788c */ /* 0x000fd6000bf45070 */
.L_x_8:
[----:B-12---:R-:W1:Y:S01]  /*04d0*/  SHFL.IDX PT, R2, R104, RZ, 0x1f ;  /* 0x00001fff68027589 */ /* 0x006e6200000e0000 */
[----:B------:R-:W-:-:S04]  /*04e0*/  UISETP.NE.AND UP1, UPT, UR8, 0x2, UPT ;  /* 0x000000020800788c */ /* 0x000fc8000bf25270 */
[----:B------:R-:W-:Y:S01]  /*04f0*/  USEL UR13, URZ, 0x1, UP1 ;  /* 0x00000001ff0d7887 */ /* 0x000fe20008800000 */
[----:B-1----:R-:W-:-:S13]  /*0500*/  ISETP.NE.AND P0, PT, R2, RZ, PT ;  /* 0x000000ff0200720c */ /* 0x002fda0003f05270 */
[----:B------:R-:W-:Y:S05]  /*0510*/  @P0 BRA `(.L_x_9) ;  /* 0x0000000000600947 */ /* 0x000fea0003800000 */
[----:B------:R-:W1:Y:S01]  /*0520*/  S2UR UR5, SR_CgaCtaId ;  /* 0x00000000000579c3 */ /* 0x000e620000008800 */
[----:B------:R-:W-:Y:S01]  /*0530*/  UMOV UR6, 0x400 ;  /* 0x0000040000067882 */ /* 0x000fe20000000000 */
[----:B------:R-:W-:Y:S01]  /*0540*/  UMOV UR4, 0x1 ;  /* 0x0000000100047882 */ /* 0x000fe20000000000 */
[----:B------:R-:W-:Y:S01]  /*0550*/  ELECT P0, URZ, PT ;  /* 0x0000000000ff782f */ /* 0x000fe20003800000 */
[----:B-1----:R-:W-:Y:S02]  /*0560*/  ULEA UR5, UR5, UR6, 0x18 ;  /* 0x0000000605057291 */ /* 0x002fe4000f8ec0ff */
[----:B------:R-:W-:-:S04]  /*0570*/  UIADD3 UR6, UPT, UPT, -UR4, 0x100000, URZ ;  /* 0x0010000004067890 */ /* 0x000fc8000fffe1ff */
[----:B------:R-:W-:Y:S02]  /*0580*/  USHF.L.U32 UR7, UR6, 0xb, URZ ;  /* 0x0000000b06077899 */ /* 0x000fe400080006ff */
[----:B------:R-:W-:Y:S01]  /*0590*/  USHF.L.U32 UR6, UR6, 0x1, URZ ;  /* 0x0000000106067899 */ /* 0x000fe200080006ff */
[----:B------:R-:W1:Y:S11]  /*05a0*/  FENCE.VIEW.ASYNC.S ;  /* 0x00000000000073c6 */ /* 0x000e760000000000 */
[----:B-1----:R1:W2:Y:S01]  /*05b0*/  SYNCS.EXCH.64 URZ, [UR5], UR6 ;  /* 0x0000000605ff75b2 */ /* 0x0022a20008000100 */
[----:B------:R1:W3:Y:S01]  /*05c0*/  SYNCS.EXCH.64 URZ, [UR5+0x38], UR6 ;  /* 0x0000380605ff75b2 */ /* 0x0002e20008000100 */
[----:B------:R1:W4:Y:S01]  /*05d0*/  SYNCS.EXCH.64 URZ, [UR5+0x8], UR6 ;  /* 0x0000080605ff75b2 */ /* 0x0003220008000100 */
[----:B------:R1:W1:Y:S01]  /*05e0*/  SYNCS.EXCH.64 URZ, [UR5+0x40], UR6 ;  /* 0x0000400605ff75b2 */ /* 0x0002620008000100 */
        /* <DEDUP_REMOVED lines=10> */
[----:B------:R-:W-:Y:S01]  /*0690*/  NOP ;  /* 0x0000000000007918 */ /* 0x000fe20000000000 */
.L_x_9:
[----:B------:R-:W2:Y:S01]  /*06a0*/  SHFL.IDX PT, R2, R104, RZ, 0x1f ;  /* 0x00001fff68027589 */ /* 0x000ea200000e0000 */
[----:B------:R-:W-:Y:S01]  /*06b0*/  NOP ;  /* 0x0000000000007918 */ /* 0x000fe20000000000 */
[----:B--2---:R-:W-:-:S13]  /*06c0*/  ISETP.NE.AND P0, PT, R2, 0x1, PT ;  /* 0x000000010200780c */ /* 0x004fda0003f05270 */
[----:B------:R-:W-:Y:S05]  /*06d0*/  @P0 BRA `(.L_x_10) ;  /* 0x0000000000400947 */ /* 0x000fea0003800000 */
[----:B-1----:R-:W1:Y:S01]  /*06e0*/  S2UR UR6, SR_CgaCtaId ;  /* 0x00000000000679c3 */ /* 0x002e620000008800 */
[----:B------:R-:W-:Y:S01]  /*06f0*/  UMOV UR7, 0x400 ;  /* 0x0000040000077882 */ /* 0x000fe20000000000 */
[----:B------:R-:W-:Y:S01]  /*0700*/  UMOV UR5, 0x20 ;  /* 0x0000002000057882 */ /* 0x000fe20000000000 */
[----:B------:R-:W-:Y:S01]  /*0710*/  UMOV UR4, 0x80 ;  /* 0x0000008000047882 */ /* 0x000fe20000000000 */
[----:B------:R-:W-:-:S04]  /*0720*/  UIADD3 UR10, UPT, UPT, -UR5, 0x100000, URZ ;  /* 0x00100000050a7890 */ /* 0x000fc8000fffe1ff */
[----:B------:R-:W-:Y:S02]  /*0730*/  USHF.L.U32 UR11, UR10, 0xb, URZ ;  /* 0x0000000b0a0b7899 */ /* 0x000fe400080006ff */
[----:B------:R-:W-:Y:S02]  /*0740*/  USHF.L.U32 UR10, UR10, 0x1, URZ ;  /* 0x000000010a0a7899 */ /* 0x000fe400080006ff */
[----:B------:R-:W-:-:S04]  /*0750*/  UIADD3 UR4, UPT, UPT, -UR4, 0x100000, URZ ;  /* 0x0010000004047890 */ /* 0x000fc8000fffe1ff */
[----:B------:R-:W-:Y:S02]  /*0760*/  USHF.L.U32 UR5, UR4, 0xb, URZ ;  /* 0x0000000b04057899 */ /* 0x000fe400080006ff */
[----:B------:R-:W-:Y:S01]  /*0770*/  USHF.L.U32 UR4, UR4, 0x1, URZ ;  /* 0x0000000104047899 */ /* 0x000fe200080006ff */
[----:B------:R-:W-:Y:S01]  /*0780*/  ELECT P0, URZ, PT ;  /* 0x0000000000ff782f */ /* 0x000fe20003800000 */
[----:B-1----:R-:W-:Y:S01]  /*0790*/  ULEA UR6, UR6, UR7, 0x18 ;  /* 0x0000000706067291 */ /* 0x002fe2000f8ec0ff */
[----:B------:R-:W1:Y:S11]  /*07a0*/  FENCE.VIEW.ASYNC.S ;  /* 0x00000000000073c6 */ /* 0x000e760000000000 */
[----:B-1----:R2:W1:Y:S01]  /*07b0*/  SYNCS.EXCH.64 URZ, [UR6+0x70], UR10 ;  /* 0x0000700a06ff75b2 */ /* 0x0024620008000100 */
[----:B------:R2:W1:Y:S02]  /*07c0*/  SYNCS.EXCH.64 URZ, [UR6+0x78], UR4 ;  /* 0x0000780406ff75b2 */ /* 0x0004640008000100 */
[----:B--2---:R-:W-:Y:S01]  /*07d0*/  NOP ;  /* 0x0000000000007918 */ /* 0x004fe20000000000 */
.L_x_10:
[----:B------:R-:W2:Y:S01]  /*07e0*/  SHFL.IDX PT, R2, R104, RZ, 0x1f ;  /* 0x00001fff68027589 */ /* 0x000ea200000e0000 */
[----:B------:R-:W-:Y:S01]  /*07f0*/  NOP ;  /* 0x0000000000007918 */ /* 0x000fe20000000000 */
[----:B--2---:R-:W-:-:S13]  /*0800*/  ISETP.NE.AND P0, PT, R2, 0x3, PT ;  /* 0x000000030200780c */ /* 0x004fda0003f05270 */
[----:B------:R-:W-:Y:S05]  /*0810*/  @P0 BRA `(.L_x_11) ;  /* 0x0000000000300947 */ /* 0x000fea0003800000 */
[----:B-1----:R-:W1:Y:S01]  /*0820*/  S2UR UR5, SR_CgaCtaId ;  /* 0x00000000000579c3 */ /* 0x002e620000008800 */
        /* <DEDUP_REMOVED lines=8> */
[----:B-1----:R2:W1:Y:S01]  /*08b0*/  SYNCS.EXCH.64 URZ, [UR5+0x80], UR6 ;  /* 0x0000800605ff75b2 */ /* 0x0024620008000100 */
[----:B------:R2:W1:Y:S02]  /*08c0*/  SYNCS.EXCH.64 URZ, [UR5+0x88], UR6 ;  /* 0x0000880605ff75b2 */ /* 0x0004640008000100 */
[----:B--2---:R-:W-:Y:S01]  /*08d0*/  NOP ;  /* 0x0000000000007918 */ /* 0x004fe20000000000 */
.L_x_11:
[----:B------:R-:W2:Y:S01]  /*08e0*/  SHFL.IDX PT, R2, R104, RZ, 0x1f ;  /* 0x00001fff68027589 */ /* 0x000ea200000e0000 */
[----:B------:R-:W-:Y:S01]  /*08f0*/  NOP ;  /* 0x0000000000007918 */ /* 0x000fe20000000000 */
[----:B--2---:R-:W-:-:S13]  /*0900*/  ISETP.NE.AND P0, PT, R2, 0x4, PT ;  /* 0x000000040200780c */ /* 0x004fda0003f05270 */
[----:B------:R-:W-:Y:S05]  /*0910*/  @P0 BRA `(.L_x_12) ;  /* 0x00000000004c0947 */ /* 0x000fea0003800000 */
[----:B-1----:R-:W1:Y:S01]  /*0920*/  S2UR UR5, SR_CgaCtaId ;  /* 0x00000000000579c3 */ /* 0x002e620000008800 */
[----:B------:R-:W-:Y:S01]  /*0930*/  UMOV UR7, 0x100 ;  /* 0x0000010000077882 */ /* 0x000fe20000000000 */
[----:B------:R-:W-:Y:S01]  /*0940*/  UMOV UR6, 0x400 ;  /* 0x0000040000067882 */ /* 0x000fe20000000000 */
[----:B------:R-:W-:Y:S01]  /*0950*/  USEL UR7, UR7, 0xe0, UP2 ;  /* 0x000000e007077887 */ /* 0x000fe20009000000 */
[----:B------:R-:W-:Y:S01]  /*0960*/  UMOV UR4, 0x1 ;  /* 0x0000000100047882 */ /* 0x000fe20000000000 */
[----:B------:R-:W-:Y:S01]  /*0970*/  ELECT P0, URZ, PT ;  /* 0x0000000000ff782f */ /* 0x000fe20003800000 */
[----:B------:R-:W-:-:S04]  /*0980*/  UIADD3 UR10, UPT, UPT, -UR4, 0x100000, URZ ;  /* 0x00100000040a7890 */ /* 0x000fc8000fffe1ff */
[----:B------:R-:W-:Y:S02]  /*0990*/  USHF.L.U32 UR11, UR10, 0xb, URZ ;  /* 0x0000000b0a0b7899 */ /* 0x000fe400080006ff */
[----:B------:R-:W-:Y:S02]  /*09a0*/  USHF.L.U32 UR10, UR10, 0x1, URZ ;  /* 0x000000010a0a7899 */ /* 0x000fe400080006ff */
[----:B-1----:R-:W-:Y:S02]  /*09b0*/  ULEA UR5, UR5, UR6, 0x18 ;  /* 0x0000000605057291 */ /* 0x002fe4000f8ec0ff */
[----:B------:R-:W-:-:S04]  /*09c0*/  UIADD3 UR6, UPT, UPT, -UR7, 0x100000, URZ ;  /* 0x0010000007067890 */ /* 0x000fc8000fffe1ff */
[----:B------:R-:W-:Y:S02]  /*09d0*/  USHF.L.U32 UR7, UR6, 0xb, URZ ;  /* 0x0000000b06077899 */ /* 0x000fe400080006ff */
[----:B------:R-:W-:Y:S01]  /*09e0*/  USHF.L.U32 UR6, UR6, 0x1, URZ ;  /* 0x0000000106067899 */ /* 0x000fe200080006ff */
[----:B------:R-:W1:Y:S03]  /*09f0*/  FENCE.VIEW.ASYNC.S ;  /* 0x00000000000073c6 */ /* 0x000e660000000000 */
[----:B-1----:R2:W1:Y:S08]  /*0a00*/  SYNCS.EXCH.64 URZ, [UR5+0x90], UR10 ;  /* 0x0000900a05ff75b2 */ /* 0x0024700008000100 */
[----:B------:R2:W1:Y:S01]  /*0a10*/  SYNCS.EXCH.64 URZ, [UR5+0xa0], UR6 ;  /* 0x0000a00605ff75b2 */ /* 0x0004620008000100 */
[----:B------:R2:W1:Y:S01]  /*0a20*/  SYNCS.EXCH.64 URZ, [UR5+0x98], UR10 ;  /* 0x0000980a05ff75b2 */ /* 0x0004620008000100 */
[----:B------:R2:W1:Y:S02]  /*0a30*/  SYNCS.EXCH.64 URZ, [UR5+0xa8], UR6 ;  /* 0x0000a80605ff75b2 */ /* 0x0004640008000100 */
[----:B--2---:R-:W-:Y:S01]  /*0a40*/  NOP ;  /* 0x0000000000007918 */ /* 0x004fe20000000000 */
.L_x_12:
        /* <DEDUP_REMOVED lines=18> */
[----:B------:R2:W1:Y:S01]  /*0b70*/  SYNCS.EXCH.64 URZ, [UR6+0xd0], UR4 ;  /* 0x0000d00406ff75b2 */ /* 0x0004620008000100 */
[----:B------:R2:W1:Y:S01]  /*0b80*/  SYNCS.EXCH.64 URZ, [UR6+0xb8], UR10 ;  /* 0x0000b80a06ff75b2 */ /* 0x0004620008000100 */
[----:B------:R2:W1:Y:S01]  /*0b90*/  SYNCS.EXCH.64 URZ, [UR6+0xd8], UR4 ;  /* 0x0000d80406ff75b2 */ /* 0x0004620008000100 */
[----:B------:R2:W1:Y:S01]  /*0ba0*/  SYNCS.EXCH.64 URZ, [UR6+0xc0], UR10 ;  /* 0x0000c00a06ff75b2 */ /* 0x0004620008000100 */
[----:B------:R2:W1:Y:S01]  /*0bb0*/  SYNCS.EXCH.64 URZ, [UR6+0xe0], UR4 ;  /* 0x0000e00406ff75b2 */ /* 0x0004620008000100 */
[----:B------:R2:W1:Y:S01]  /*0bc0*/  SYNCS.EXCH.64 URZ, [UR6+0xc8], UR10 ;  /* 0x0000c80a06ff75b2 */ /* 0x0004620008000100 */
[----:B------:R2:W1:Y:S02]  /*0bd0*/  SYNCS.EXCH.64 URZ, [UR6+0xe8], UR4 ;  /* 0x0000e80406ff75b2 */ /* 0x0004640008000100 */
[----:B--2---:R-:W-:Y:S01]  /*0be0*/  NOP ;  /* 0x0000000000007918 */ /* 0x004fe20000000000 */
.L_x_13:
        /* <DEDUP_REMOVED lines=14> */
[----:B------:R2:W1:Y:S01]  /*0cd0*/  SYNCS.EXCH.64 URZ, [UR5+0x100], UR6 ;  /* 0x0001000605ff75b2 */ /* 0x0004620008000100 */
[----:B------:R2:W1:Y:S01]  /*0ce0*/  SYNCS.EXCH.64 URZ, [UR5+0xf8], UR6 ;  /* 0x0000f80605ff75b2 */ /* 0x0004620008000100 */
[----:B------:R2:W1:Y:S02]  /*0cf0*/  SYNCS.EXCH.64 URZ, [UR5+0x108], UR6 ;  /* 0x0001080605ff75b2 */ /* 0x0004640008000100 */
[----:B--2---:R-:W-:Y:S01]  /*0d00*/  NOP ;  /* 0x0000000000007918 */ /* 0x004fe20000000000 */
.L_x_14:
[----:B-1----:R-:W1:Y:S01]  /*0d10*/  S2UR UR5, SR_CTAID.X ;  /* 0x00000000000579c3 */ /* 0x002e620000002500 */
[----:B------:R-:W-:-:S05]  /*0d20*/  CS2R.32 R97, SR_CgaSize ;  /* 0x0000000000617805 */ /* 0x000fca0000008a00 */
[----:B------:R-:W-:-:S05]  /*0d30*/  IMAD R97, R97, -0xa0, RZ ;  /* 0xffffff6061617824 */ /* 0x000fca00078e02ff */
[----:B------:R-:W-:-:S14]  /*0d40*/  R2UR UR7, R97 ;  /* 0x00000000610772ca */ /* 0x000fdc00000e0000 */
[----:B------:R-:W2:Y:S01]  /*0d50*/  LDCU UR7, c[0x0][UR7+0x2b0] ;  /* 0x00005600070777ac */ /* 0x000ea20008000800 */
[----:B------:R-:W-:Y:S01]  /*0d60*/  NOP ;  /* 0x0000000000007918 */ /* 0x000fe20000000000 */
[----:B------:R-:W-:-:S05]  /*0d70*/  CS2R.32 R97, SR_CgaSize ;  /* 0x0000000000617805 */ /* 0x000fca0000008a00 */
[----:B------:R-:W-:-:S05]  /*0d80*/  IMAD R97, R97, -0xa0, RZ ;  /* 0xffffff6061617824 */ /* 0x000fca00078e02ff */
[----:B------:R-:W-:-:S14]  /*0d90*/  R2UR UR6, R97 ;  /* 0x00000000610672ca */ /* 0x000fdc00000e0000 */
[----:B------:R-:W3:Y:S01]  /*0da0*/  LDCU UR6, c[0x0][UR6+0x2b4] ;  /* 0x00005680060677ac */ /* 0x000ee20008000800 */
[----:B------:R-:W4:Y:S08]  /*0db0*/  S2UR UR4, SR_CTAID.Y ;  /* 0x00000000000479c3 */ /* 0x000f300000002600 */
[----:B------:R-:W3:Y:S01]  /*0dc0*/  LDC R9, c[0x0][0xb24] ;  /* 0x0002c900ff097b82 */ /* 0x000ee20000000800 */
[----:B-1----:R-:W-:-:S02]  /*0dd0*/  I2FP.F32.U32 R5, UR5 ;  /* 0x0000000500057c45 */ /* 0x002fc40008201000 */
[----:B------:R-:W-:-:S05]  /*0de0*/  CS2R.32 R3, SR_CgaSize ;  /* 0x0000000000037805 */ /* 0x000fca0000008a00 */
[----:B------:R-:W-:-:S06]  /*0df0*/  IMAD R3, R3, -0xa0, RZ ;  /* 0xffffff6003037824 */ /* 0x000fcc00078e02ff */
[----:B------:R-:W1:Y:S01]  /*0e00*/  LDC R3, c[0x0][R3+0x2a0] ;  /* 0x0000a80003037b82 */ /* 0x000e620000000800 */
[----:B------:R-:W-:Y:S01]  /*0e10*/  MOV R97, UR5 ;  /* 0x0000000500617c02 */ /* 0x000fe20008000f00 */
[----:B--2---:R-:W-:Y:S01]  /*0e20*/  FMUL R5, R5, UR7 ;  /* 0x0000000705057c20 */ /* 0x004fe20008400000 */
[----:B----4-:R-:W-:Y:S02]  /*0e30*/  I2FP.F32.U32 R4, UR4 ;  /* 0x0000000400047c45 */ /* 0x010fe40008201000 */
[----:B------:R-:W-:-:S05]  /*0e40*/  CS2R.32 R2, SR_CgaSize ;  /* 0x0000000000027805 */ /* 0x000fca0000008a00 */
[----:B------:R-:W-:-:S06]  /*0e50*/  IMAD R2, R2, -0xa0, RZ ;  /* 0xffffff6002027824 */ /* 0x000fcc00078e02ff */
[----:B------:R-:W2:Y:S01]  /*0e60*/  LDC R2, c[0x0][R2+0x2a4] ;  /* 0x0000a90002027b82 */ /* 0x000ea20000000800 */
[----:B------:R-:W4:Y:S01]  /*0e70*/  F2I.U32.TRUNC.NTZ R90, R5 ;  /* 0x00000005005a7305 */ /* 0x000f22000020f000 */
[----:B------:R-:W-:Y:S01]  /*0e80*/  MOV R91, UR4 ;  /* 0x00000004005b7c02 */ /* 0x000fe20008000f00 */
[----:B---3--:R-:W-:-:S05]  /*0e90*/  FMUL R4, R4, UR6 ;  /* 0x0000000604047c20 */ /* 0x008fca0008400000 */
[----:B------:R-:W-:Y:S01]  /*0ea0*/  BAR.SYNC.DEFER_BLOCKING 0x0 ;  /* 0x0000000000007b1d */ /* 0x000fe20000010000 */
[----:B------:R-:W-:-:S05]  /*0eb0*/  ISETP.GE.AND P0, PT, R9, 0x1, PT ;  /* 0x000000010900780c */ /* 0x000fca0003f06270 */
[----:B------:R-:W3:Y:S02]  /*0ec0*/  F2I.U32.TRUNC.NTZ R79, R4 ;  /* 0x00000004004f7305 */ /* 0x000ee4000020f000 */
[----:B------:R-:W2:Y:S01]  /*0ed0*/  S2UR UR36, SR_CTAID.Z ;  /* 0x00000000002479c3 */ /* 0x000ea20000002700 */
[----:B----4-:R-:W-:-:S05]  /*0ee0*/  IADD3 R90, PT, PT, -R90, RZ, RZ ;  /* 0x000000ff5a5a7210 */ /* 0x010fca0007ffe1ff */
[----:B-1----:R-:W-:Y:S01]  /*0ef0*/  IMAD R90, R3, R90, UR5 ;  /* 0x00000005035a7e24 */ /* 0x002fe2000f8e025a */
[----:B---3--:R-:W-:-:S05]  /*0f00*/  IADD3 R79, PT, PT, -R79, RZ, RZ ;  /* 0x000000ff4f4f7210 */ /* 0x008fca0007ffe1ff */
[----:B--2---:R-:W-:Y:S01]  /*0f10*/  IMAD R79, R2, R79, UR4 ;  /* 0x00000004024f7e24 */ /* 0x004fe2000f8e024f */
[----:B------:R-:W-:Y:S06]  /*0f20*/  @!P0 BRA `(.L_x_15) ;  /* 0x0000000000b88947 */ /* 0x000fec0003800000 */
[----:B------:R-:W1:Y:S01]  /*0f30*/  LDC.64 R4, c[0x0][0xb18] ;  /* 0x0002c600ff047b82 */ /* 0x000e620000000a00 */
[----:B------:R-:W-:-:S07]  /*0f40*/  ISETP.NE.AND P0, PT, R9, 0x1, PT ;  /* 0x000000010900780c */ /* 0x000fce0003f05270 */
[----:B------:R-:W2:Y:S08]  /*0f50*/  LDC R10, c[0x0][0xb0c] ;  /* 0x0002c300ff0a7b82 */ /* 0x000eb00000000800 */
[----:B------:R-:W3:Y:S08]  /*0f60*/  LDC R11, c[0x0][0x370] ;  /* 0x0000dc00ff0b7b82 */ /* 0x000ef00000000800 */
[----:B------:R-:W4:Y:S01]  /*0f70*/  LDC R12, c[0x0][0x374] ;  /* 0x0000dd00ff0c7b82 */ /* 0x000f220000000800 */
[----:B-1----:R-:W-:-:S07]  /*0f80*/  ISETP.NE.AND P1, PT, R4, 0x1, PT ;  /* 0x000000010400780c */ /* 0x002fce0003f25270 */
[----:B------:R-:W3:Y:S01]  /*0f90*/  LDC.64 R6, c[0x0][0xb10] ;  /* 0x0002c400ff067b82 */ /* 0x000ee20000000a00 */
[----:B--2---:R-:W-:-:S07]  /*0fa0*/  ISETP.NE.AND P2, PT, R10, 0x1, PT ;  /* 0x000000010a00780c */ /* 0x004fce0003f45270 */
[----:B------:R-:W1:Y:S08]  /*0fb0*/  LDC R8, c[0x0][0xb20] ;  /* 0x0002c800ff087b82 */ /* 0x000e700000000800 */
[----:B------:R-:W2:Y:S01]  /*0fc0*/  LDC.64 R2, c[0x0][0xb28] ;  /* 0x0002ca00ff027b82 */ /* 0x000ea20000000a00 */
[----:B----4-:R-:W-:-:S04]  /*0fd0*/  IMAD.HI.U32 R13, R12, R5, RZ ;  /* 0x000000050c0d7227 */ /* 0x010fc800078e00ff */
[----:B------:R-:W-:-:S04]  /*0fe0*/  IMAD.HI.U32 R5, R91, R5, RZ ;  /* 0x000000055b057227 */ /* 0x000fc800078e00ff */
[----:B---3--:R-:W-:-:S04]  /*0ff0*/  IMAD.HI.U32 R14, R11, R6, RZ ;  /* 0x000000060b0e7227 */ /* 0x008fc800078e00ff */
[----:B------:R-:W-:Y:S01]  /*1000*/  IMAD.HI.U32 R16, R97, R6, RZ ;  /* 0x0000000661107227 */ /* 0x000fe200078e00ff */
[-C--:B------:R-:W-:Y:S02]  /*1010*/  @P2 SHF.R.U32.HI R11, RZ, R7.reuse, R14 ;  /* 0x00000007ff0b2219 */ /* 0x080fe4000001160e */
[-C--:B-1----:R-:W-:Y:S02]  /*1020*/  @P1 SHF.R.U32.HI R12, RZ, R8.reuse, R13 ;  /* 0x00000008ff0c1219 */ /* 0x082fe4000001160d */
[----:B------:R-:W-:Y:S02]  /*1030*/  SHF.R.U32.HI R8, RZ, R8, R5 ;  /* 0x00000008ff087219 */ /* 0x000fe40000011605 */
[----:B------:R-:W-:Y:S02]  /*1040*/  SHF.R.U32.HI R16, RZ, R7, R16 ;  /* 0x00000007ff107219 */ /* 0x000fe40000011610 */
[----:B------:R-:W-:Y:S01]  /*1050*/  SEL R5, R91, R8, !P1 ;  /* 0x000000085b057207 */ /* 0x000fe20004800000 */
[----:B--2---:R-:W-:Y:S01]  /*1060*/  IMAD.HI.U32 R14, R12, R2, RZ ;  /* 0x000000020c0e7227 */ /* 0x004fe200078e00ff */
[----:B------:R-:W-:-:S03]  /*1070*/  SEL R7, R97, R16, !P2 ;  /* 0x0000001061077207 */ /* 0x000fc60005000000 */
[----:B------:R-:W-:Y:S01]  /*1080*/  IMAD.HI.U32 R6, R11, R2, RZ ;  /* 0x000000020b067227 */ /* 0x000fe200078e00ff */
[----:B------:R-:W-:-:S04]  /*1090*/  @P0 SHF.R.U32.HI R12, RZ, R3, R14 ;  /* 0x00000003ff0c0219 */ /* 0x000fc8000001160e */
[----:B------:R-:W-:Y:S01]  /*10a0*/  @P0 SHF.R.U32.HI R11, RZ, R3, R6 ;  /* 0x00000003ff0b0219 */ /* 0x000fe20000011606 */
[----:B------:R-:W-:-:S04]  /*10b0*/  IMAD R12, R12, R9, RZ ;  /* 0x000000090c0c7224 */ /* 0x000fc800078e02ff */
[----:B------:R-:W-:Y:S01]  /*10c0*/  IMAD R6, R11, R9, RZ ;  /* 0x000000090b067224 */ /* 0x000fe200078e02ff */
[----:B------:R-:W-:-:S04]  /*10d0*/  ISETP.GE.AND P1, PT, R5, R12, PT ;  /* 0x0000000c0500720c */ /* 0x000fc80003f26270 */
[----:B------:R-:W-:Y:S01]  /*10e0*/  ISETP.GE.OR P1, PT, R7, R6, P1 ;  /* 0x000000060700720c */ /* 0x000fe20000f26670 */
[----:B------:R-:W-:-:S05]  /*10f0*/  IMAD.HI.U32 R6, R5, R2, RZ ;  /* 0x0000000205067227 */ /* 0x000fca00078e00ff */
[----:B------:R-:W-:-:S04]  /*1100*/  SHF.R.U32.HI R6, RZ, R3, R6 ;  /* 0x00000003ff067219 */ /* 0x000fc80000011606 */
[----:B------:R-:W-:-:S03]  /*1110*/  SEL R6, R5, R6, !P0 ;  /* 0x0000000605067207 */ /* 0x000fc60004000000 */
[----:B------:R-:W-:Y:S01]  /*1120*/  @!P1 IMAD.HI.U32 R8, R7, R2, RZ ;  /* 0x0000000207089227 */ /* 0x000fe200078e00ff */
[----:B------:R-:W-:-:S04]  /*1130*/  IADD3 R2, PT, PT, -R6, RZ, RZ ;  /* 0x000000ff06027210 */ /* 0x000fc80007ffe1ff */
[----:B------:R-:W-:Y:S01]  /*1140*/  @!P1 SHF.R.U32.HI R8, RZ, R3, R8 ;  /* 0x00000003ff089219 */ /* 0x000fe20000011608 */
[----:B------:R-:W-:-:S03]  /*1150*/  IMAD R2, R9, R2, R5 ;  /* 0x0000000209027224 */ /* 0x000fc600078e0205 */
[----:B------:R-:W-:Y:S02]  /*1160*/  @!P1 SEL R3, R7, R8, !P0 ;  /* 0x0000000807039207 */ /* 0x000fe40004000000 */
[----:B------:R-:W-:-:S03]  /*1170*/  IADD3 R8, PT, PT, -R5, RZ, RZ ;  /* 0x000000ff05087210 */ /* 0x000fc60007ffe1ff */
[--C-:B------:R-:W-:Y:S02]  /*1180*/  @!P1 IMAD.IADD R6, R6, 0x1, -R3.reuse ;  /* 0x0000000106069824 */ /* 0x100fe400078e0a03 */
[----:B------:R-:W-:Y:S01]  /*1190*/  @!P1 IMAD R3, R2, R11, R3 ;  /* 0x0000000b02039224 */ /* 0x000fe200078e0203 */
[----:B------:R-:W-:Y:S01]  /*11a0*/  IADD3 R2, PT, PT, -R7, RZ, RZ ;  /* 0x000000ff07027210 */ /* 0x000fe20007ffe1ff */
[----:B------:R-:W-:Y:S02]  /*11b0*/  @!P1 IMAD R5, R6, R9, R7 ;  /* 0x0000000906059224 */ /* 0x000fe400078e0207 */
[----:B------:R-:W-:Y:S02]  /*11c0*/  IMAD R8, R4, R8, R91 ;  /* 0x0000000804087224 */ /* 0x000fe400078e025b */
[----:B------:R-:W-:Y:S02]  /*11d0*/  @!P1 IMAD.MOV.U32 R7, RZ, RZ, R3 ;  /* 0x000000ffff079224 */ /* 0x000fe400078e0003 */
[----:B------:R-:W-:-:S02]  /*11e0*/  IMAD R2, R10, R2, R97 ;  /* 0x000000020a027224 */ /* 0x000fc400078e0261 */
[----:B------:R-:W-:Y:S02]  /*11f0*/  IMAD R91, R5, R4, R8 ;  /* 0x00000004055b7224 */ /* 0x000fe400078e0208 */
[----:B------:R-:W-:Y:S02]  /*1200*/  IMAD R97, R7, R10, R2 ;  /* 0x0000000a07617224 */ /* 0x000fe400078e0202 */
.L_x_15:
[----:B------:R-:W1:Y:S01]  /*1210*/  LDCU UR4, c[0x0][0xb30] ;  /* 0x00016600ff0477ac */ /* 0x000e620008000800 */
[----:B------:R-:W2:Y:S08]  /*1220*/  S2UR UR37, SR_CgaCtaId ;  /* 0x00000000002579c3 */ /* 0x000eb00000008800 */
[----:B------:R-:W3:Y:S01]  /*1230*/  LDC R40, c[0x0][0xb24] ;  /* 0x0002c900ff287b82 */ /* 0x000ee20000000800 */
[----:B-1----:R-:W-:-:S09]  /*1240*/  UISETP.NE.AND UP1, UPT, UR4, 0x1, UPT ;  /* 0x000000010400788c */ /* 0x002fd2000bf25270 */
[----:B--2---:R-:W-:Y:S05]  /*1250*/  BRA.U UP1, `(.L_x_16) ;  /* 0x0000000101407547 */ /* 0x004fea000b800000 */
[----:B------:R-:W1:Y:S08]  /*1260*/  LDC.64 R4, c[0x0][0xb10] ;  /* 0x0002c400ff047b82 */ /* 0x000e700000000a00 */
[----:B------:R-:W2:Y:S08]  /*1270*/  LDC.64 R2, c[0x0][0xb18] ;  /* 0x0002c600ff027b82 */ /* 0x000eb00000000a00 */
[----:B------:R-:W4:Y:S08]  /*1280*/  LDC R6, c[0x0][0xb20] ;  /* 0x0002c800ff067b82 */ /* 0x000f300000000800 */
[----:B------:R-:W3:Y:S01]  /*1290*/  LDC R8, c[0x0][0xb0c] ;  /* 0x0002c300ff087b82 */ /* 0x000ee20000000800 */
[----:B-1----:R-:W-:-:S05]  /*12a0*/  IMAD.HI.U32 R4, R97, R4, RZ ;  /* 0x0000000461047227 */ /* 0x002fca00078e00ff */
[----:B------:R-:W-:Y:S01]  /*12b0*/  SHF.R.U32.HI R4, RZ, R5, R4 ;  /* 0x00000005ff047219 */ /* 0x000fe20000011604 */
[----:B--2---:R-:W-:Y:S01]  /*12c0*/  IMAD.HI.U32 R3, R91, R3, RZ ;  /* 0x000000035b037227 */ /* 0x004fe200078e00ff */
[----:B------:R-:W-:-:S04]  /*12d0*/  ISETP.NE.AND P0, PT, R2, 0x1, PT ;  /* 0x000000010200780c */ /* 0x000fc80003f05270 */
[----:B----4-:R-:W-:-:S04]  /*12e0*/  SHF.R.U32.HI R6, RZ, R6, R3 ;  /* 0x00000006ff067219 */ /* 0x010fc80000011603 */
[----:B------:R-:W-:Y:S02]  /*12f0*/  SEL R3, R91, R6, !P0 ;  /* 0x000000065b037207 */ /* 0x000fe40004000000 */
[----:B---3--:R-:W-:-:S04]  /*1300*/  ISETP.NE.AND P1, PT, R8, 0x1, PT ;  /* 0x000000010800780c */ /* 0x008fc80003f25270 */
[----:B------:R-:W-:-:S05]  /*1310*/  SEL R4, R97, R4, !P1 ;  /* 0x0000000461047207 */ /* 0x000fca0004800000 */
[----:B------:R-:W-:Y:S02]  /*1320*/  IMAD.IADD R5, R3, 0x1, -R4 ;  /* 0x0000000103057824 */ /* 0x000fe400078e0a04 */
[----:B------:R-:W-:Y:S02]  /*1330*/  IMAD.IADD R3, R4, 0x1, -R3 ;  /* 0x0000000104037824 */ /* 0x000fe400078e0a03 */
[----:B------:R-:W-:Y:S02]  /*1340*/  IMAD R97, R5, R8, R97 ;  /* 0x0000000805617224 */ /* 0x000fe400078e0261 */
[----:B------:R-:W-:-:S07]  /*1350*/  IMAD R91, R3, R2, R91 ;  /* 0x00000002035b7224 */ /* 0x000fce00078e025b */
.L_x_16:
[----:B------:R-:W-:Y:S01]  /*1360*/  BAR.SYNC.DEFER_BLOCKING 0x0 ;  /* 0x0000000000007b1d */ /* 0x000fe20000010000 */
[----:B------:R-:W-:Y:S01]  /*1370*/  UISETP.NE.AND UP1, UPT, UR8, 0x2, UPT ;  /* 0x000000020800788c */ /* 0x000fe2000bf25270 */
[----:B------:R-:W-:Y:S02]  /*1380*/  ISETP.NE.OR P5, PT, R0, 0x2, !P5 ;  /* 0x000000020000780c */ /* 0x000fe40006fa5670 */
[----:B------:R-:W-:-:S06]  /*1390*/  LOP3.LUT R2, R101, 0x1f, RZ, 0xc0, !PT ;  /* 0x0000001f65027812 */ /* 0x000fcc00078ec0ff */
[----:B------:R-:W-:Y:S05]  /*13a0*/  BRA.U UP1, `(.L_x_17) ;  /* 0x0000001101c07547 */ /* 0x000fea000b800000 */
[----:B------:R-:W1:Y:S01]  /*13b0*/  LDCU UR13, c[0x0][0x38c] ;  /* 0x00007180ff0d77ac */ /* 0x000e620008000800 */
[----:B------:R-:W2:Y:S01]  /*13c0*/  LDC R9, c[0x0][0x370] ;  /* 0x0000dc00ff097b82 */ /* 0x000ea20000000800 */
[----:B------:R-:W-:Y:S01]  /*13d0*/  PLOP3.LUT P1, PT, PT, PT, UP2, 0x80, 0x8 ;  /* 0x000000000008781c */ /* 0x000fe20003f2f028 */
[----:B------:R-:W-:Y:S01]  /*13e0*/  IMAD.MOV.U32 R15, RZ, RZ, 0x1 ;  /* 0x00000001ff0f7424 */ /* 0x000fe200078e00ff */
[----:B------:R-:W-:Y:S01]  /*13f0*/  ISETP.EQ.OR P4, PT, R2, RZ, P5 ;  /* 0x000000ff0200720c */ /* 0x000fe20002f82670 */
[----:B------:R-:W-:Y:S01]  /*1400*/  IMAD.MOV.U32 R14, RZ, RZ, RZ ;  /* 0x000000ffff0e7224 */ /* 0x000fe200078e00ff */
[----:B------:R-:W-:Y:S02]  /*1410*/  PLOP3.LUT P1, PT, P1, PT, PT, 0x8, 0x80 ;  /* 0x000000000080781c */ /* 0x000fe40000f2e170 */
[----:B------:R-:W-:Y:S01]  /*1420*/  CS2R R12, SRZ ;  /* 0x00000000000c7805 */ /* 0x000fe2000001ff00 */
[----:B------:R-:W-:Y:S01]  /*1430*/  IMAD.MOV.U32 R10, RZ, RZ, 0x1 ;  /* 0x00000001ff0a7424 */ /* 0x000fe200078e00ff */
[----:B------:R-:W4:Y:S01]  /*1440*/  LDC R0, c[0x0][0x374] ;  /* 0x0000dd00ff007b82 */ /* 0x000f220000000800 */
[----:B------:R-:W2:Y:S01]  /*1450*/  LDCU.64 UR22, c[0x0][0x348] ;  /* 0x00006900ff1677ac */ /* 0x000ea20008000a00 */
[----:B------:R-:W-:Y:S01]  /*1460*/  UMOV UR6, URZ ;  /* 0x000000ff00067c82 */ /* 0x000fe20008000000 */
[----:B-1----:R-:W-:-:S04]  /*1470*/  UIADD3 UR5, UPT, UPT, UR13, 0x1f, URZ ;  /* 0x0000001f0d057890 */ /* 0x002fc8000fffe0ff */
[----:B------:R-:W-:-:S04]  /*1480*/  USHF.R.S32.HI UR4, URZ, 0x1f, UR5 ;  /* 0x0000001fff047899 */ /* 0x000fc80008011405 */
[----:B------:R-:W-:-:S04]  /*1490*/  ULEA.HI UR4, UR4, UR5, URZ, 0x5 ;  /* 0x0000000504047291 */ /* 0x000fc8000f8f28ff */
[----:B------:R-:W-:Y:S02]  /*14a0*/  USHF.R.S32.HI UR15, URZ, 0x5, UR4 ;  /* 0x00000005ff0f7899 */ /* 0x000fe40008011404 */
[----:B------:R-:W-:Y:S02]  /*14b0*/  UIADD3 UR4, UPT, UPT, UR13, -0x1, URZ ;  /* 0xffffffff0d047890 */ /* 0x000fe4000fffe0ff */
[----:B------:R-:W-:Y:S02]  /*14c0*/  UISETP.LT.U32.AND UP0, UPT, UR15, 0x7, UPT ;  /* 0x000000070f00788c */ /* 0x000fe4000bf01070 */
[----:B------:R-:W-:Y:S02]  /*14d0*/  UISETP.GE.U32.AND UP1, UPT, UR4, -0x3f, UPT ;  /* 0xffffffc10400788c */ /* 0x000fe4000bf26070 */
[----:B------:R-:W-:Y:S02]  /*14e0*/  USEL UR14, UR15, 0x7, UP0 ;  /* 0x000000070f0e7887 */ /* 0x000fe40008000000 */
[----:B------:R-:W-:-:S02]  /*14f0*/  UIADD3 UR13, UPT, UPT, UR13, 0x3e, URZ ;  /* 0x0000003e0d0d7890 */ /* 0x000fc4000fffe0ff */
[----:B------:R-:W-:Y:S02]  /*1500*/  UIADD3 UR5, UPT, UPT, UR14, -0x1, URZ ;  /* 0xffffffff0e057890 */ /* 0x000fe4000fffe0ff */
[----:B------:R-:W-:-:S03]  /*1510*/  UIADD3 UR7, UPT, UPT, UR15, -UR14, URZ ;  /* 0x8000000e0f077290 */ /* 0x000fc6000fffe0ff */
[----:B------:R-:W-:-:S04]  /*1520*/  @UP1 UIADD3 UR5, UPT, UPT, UR14, URZ, URZ ;  /* 0x000000ff0e051290 */ /* 0x000fc8000fffe0ff */
[----:B--2---:R-:W-:-:S12]  /*1530*/  UIADD3 UR5, UPT, UPT, UR5, 0x1, URZ ;  /* 0x0000000105057890 */ /* 0x004fd8000fffe0ff */
.L_x_35:
[----:B------:R-:W-:Y:S01]  /*1540*/  UISETP.NE.AND UP0, UPT, UR37, URZ, UPT ;  /* 0x000000ff2500728c */ /* 0x000fe2000bf05270 */
[----:B------:R-:W1:Y:S08]  /*1550*/  S2UR UR37, SR_CgaCtaId ;  /* 0x00000000002579c3 */ /* 0x000e700000008800 */
[----:B------:R-:W-:Y:S05]  /*1560*/  BRA.U UP0, `(.L_x_18) ;  /* 0x0000000100347547 */ /* 0x000fea000b800000 */
[----:B------:R-:W2:Y:S01]  /*1570*/  S2R R2, SR_CgaCtaId ;  /* 0x0000000000027919 */ /* 0x000ea20000008800 */
[----:B------:R-:W-:-:S04]  /*1580*/  MOV R3, 0x400 ;  /* 0x0000040000037802 */ /* 0x000fc80000000f00 */
[----:B--2---:R-:W-:Y:S02]  /*1590*/  LEA R3, R2, R3, 0x18 ;  /* 0x0000000302037211 */ /* 0x004fe400078ec0ff */
[----:B------:R-:W-:-:S03]  /*15a0*/  SHF.L.U32 R2, R10, 0x1f, RZ ;  /* 0x0000001f0a027819 */ /* 0x000fc600000006ff */
[----:B------:R-:W-:-:S04]  /*15b0*/  IMAD R3, R12, 0x8, R3 ;  /* 0x000000080c037824 */ /* 0x000fc800078e0203 */
[----:B------:R-:W2:Y:S02]  /*15c0*/  SYNCS.PHASECHK.TRANS64.TRYWAIT P0, [R3+URZ+0x100], R2 ;  /* 0x00010002030075a7 */ /* 0x000ea400080011ff */
[----:B--2---:R-:W-:Y:S05]  /*15d0*/  @!P0 BRA `(.L_x_19) ;  /* 0x0000004c00108947 */ /* 0x004fea0003800000 */
.L_x_98:
[----:B------:R-:W-:Y:S01]  /*15e0*/  VIADD R12, R12, 0x1 ;  /* 0x000000010c0c7836 */ /* 0x000fe20000000000 */
[----:B------:R2:W-:Y:S04]  /*15f0*/  SYNCS.ARRIVE.TRANS64.A1T0 RZ, [R3+URZ+0xf0], RZ ;  /* 0x0000f0ff03ff79a7 */ /* 0x0005e800081000ff */
[----:B------:R-:W-:-:S04]  /*1600*/  ISETP.NE.AND P0, PT, R12, 0x2, PT ;  /* 0x000000020c00780c */ /* 0x000fc80003f05270 */
[----:B------:R-:W-:Y:S02]  /*1610*/  SEL R12, R12, RZ, P0 ;  /* 0x000000ff0c0c7207 */ /* 0x000fe40000000000 */
[----:B--2---:R-:W-:-:S04]  /*1620*/  SEL R3, RZ, 0x1, P0 ;  /* 0x00000001ff037807 */ /* 0x004fc80000000000 */
[----:B------:R-:W-:-:S07]  /*1630*/  LOP3.LUT R10, R10, R3, RZ, 0x3c, !PT ;  /* 0x000000030a0a7212 */ /* 0x000fce00078e3cff */
.L_x_18:
[----:B------:R-:W-:Y:S01]  /*1640*/  UMOV UR4, 0x400 ;  /* 0x0000040000047882 */ /* 0x000fe20000000000 */
[----:B------:R-:W-:Y:S01]  /*1650*/  SHF.L.U32 R2, R15, 0x1f, RZ ;  /* 0x0000001f0f027819 */ /* 0x000fe200000006ff */
[----:B-1----:R-:W-:Y:S01]  /*1660*/  ULEA UR4, UR37, UR4, 0x18 ;  /* 0x0000000425047291 */ /* 0x002fe2000f8ec0ff */
[----:B------:R-:W-:Y:S01]  /*1670*/  R2UR UR35, R97 ;  /* 0x00000000612372ca */ /* 0x000fe200000e0000 */
[----:B------:R-:W-:Y:S01]  /*1680*/  UISETP.GE.U32.AND UP0, UPT, UR13, 0x3f, UPT ;  /* 0x0000003f0d00788c */ /* 0x000fe2000bf06070 */
[----:B------:R-:W-:Y:S01]  /*1690*/  R2UR UR11, R91 ;  /* 0x000000005b0b72ca */ /* 0x000fe200000e0000 */
[----:B------:R-:W-:Y:S01]  /*16a0*/  ULEA UR8, UR6, UR4, 0x3 ;  /* 0x0000000406087291 */ /* 0x000fe2000f8e18ff */
[----:B------:R-:W-:-:S08]  /*16b0*/  UMOV UR24, URZ ;  /* 0x000000ff00187c82 */ /* 0x000fd00008000000 */
[----:B------:R1:W2:Y:S01]  /*16c0*/  SYNCS.PHASECHK.TRANS64.TRYWAIT P0, [UR8+0x38], R2 ;  /* 0x00003802ff0075a7 */ /* 0x0002a20008001108 */
[----:B------:R-:W-:Y:S02]  /*16d0*/  USHF.L.U32 UR35, UR35, 0x6, URZ ;  /* 0x0000000623237899 */ /* 0x000fe400080006ff */
[----:B------:R-:W-:Y:S01]  /*16e0*/  USHF.L.U32 UR11, UR11, 0x6, URZ ;  /* 0x000000060b0b7899 */ /* 0x000fe200080006ff */
[----:B------:R-:W-:Y:S11]  /*16f0*/  BRA.U !UP0, `(.L_x_20) ;  /* 0x0000000108a47547 */ /* 0x000ff6000b800000 */
[----:B------:R-:W-:Y:S01]  /*1700*/  UMOV UR16, URZ ;  /* 0x000000ff00107c82 */ /* 0x000fe20008000000 */
[----:B------:R-:W-:-:S05]  /*1710*/  UMOV UR17, UR6 ;  /* 0x0000000600117c82 */ /* 0x000fca0008000000 */
.L_x_25:
[----:B-1----:R-:W-:Y:S01]  /*1720*/  ULEA UR33, UR17, UR4, 0x3 ;  /* 0x0000000411217291 */ /* 0x002fe2000f8e18ff */
[----:B--2---:R-:W-:Y:S01]  /*1730*/  @!P5 MOV R3, 0x1000 ;  /* 0x000010000003d802 */ /* 0x004fe20000000f00 */
[----:B--2---:R-:W-:Y:S10]  /*1740*/  @P0 BRA `(.L_x_21) ;  /* 0x00000000000c0947 */ /* 0x004ff40003800000 */
[----:B------:R-:W-:-:S04]  /*1750*/  SHF.L.U32 R5, R15, 0x1f, RZ ;  /* 0x0000001f0f057819 */ /* 0x000fc800000006ff */
[----:B------:R-:W2:Y:S02]  /*1760*/  SYNCS.PHASECHK.TRANS64.TRYWAIT P0, [UR33+0x38], R5 ;  /* 0x00003805ff0075a7 */ /* 0x000ea40008001121 */
[----:B--2---:R-:W-:Y:S05]  /*1770*/  @!P0 BRA `(.L_x_22) ;  /* 0x0000004800bc8947 */ /* 0x004fea0003800000 */
.L_x_21:
[----:B------:R2:W-:Y:S01]  /*1780*/  @!P5 SYNCS.ARRIVE.TRANS64 RZ, [UR33], R3 ;  /* 0x00000003ffffd9a7 */ /* 0x0005e20008000021 */
[----:B------:R-:W-:Y:S04]  /*1790*/  BSSY.RECONVERGENT B0, `(.L_x_23) ;  /* 0x0000003000007945 */ /* 0x000fe80003800200 */
[----:B------:R-:W-:Y:S05]  /*17a0*/  @P4 BRA `(.L_x_24) ;  /* 0x0000000000044947 */ /* 0x000fea0003800000 */
[----:B------:R-:W-:Y:S05]  /*17b0*/  BPT.TRAP 0x1 ;  /* 0x000000040000795c */ /* 0x000fea0000300000 */
.L_x_24:
[----:B------:R-:W-:Y:S05]  /*17c0*/  BSYNC.RECONVERGENT B0 ;  /* 0x0000000000007941 */ /* 0x000fea0003800200 */
.L_x_23:
[----:B------:R-:W-:Y:S02]  /*17d0*/  UIADD3 UR6, UPT, UPT, UR17, 0x1, URZ ;  /* 0x0000000111067890 */ /* 0x000fe4000fffe0ff */
[----:B------:R-:W-:Y:S02]  /*17e0*/  UIADD3 UR26, UP1, UPT, UR22, 0x80, URZ ;  /* 0x00000080161a7890 */ /* 0x000fe4000ff3e0ff */
[----:B------:R-:W-:Y:S02]  /*17f0*/  UISETP.NE.AND UP0, UPT, UR6, 0x7, UPT ;  /* 0x000000070600788c */ /* 0x000fe4000bf05270 */
[----:B------:R-:W-:Y:S02]  /*1800*/  USHF.L.U32 UR34, UR16, 0x5, URZ ;  /* 0x0000000510227899 */ /* 0x000fe400080006ff */
[----:B------:R-:W-:Y:S02]  /*1810*/  USEL UR9, URZ, 0x1, UP0 ;  /* 0x00000001ff097887 */ /* 0x000fe40008000000 */
[----:B------:R-:W-:-:S02]  /*1820*/  USEL UR6, UR6, URZ, UP0 ;  /* 0x000000ff06067287 */ /* 0x000fc40008000000 */
[----:B------:R-:W-:Y:S02]  /*1830*/  UIADD3 UR20, UP0, UPT, UR22, 0x180, URZ ;  /* 0x0000018016147890 */ /* 0x000fe4000ff1e0ff */
[----:B------:R-:W-:Y:S01]  /*1840*/  ULEA UR8, UR6, UR4, 0x3 ;  /* 0x0000000406087291 */ /* 0x000fe2000f8e18ff */
[----:B------:R-:W-:Y:S01]  /*1850*/  LOP3.LUT R15, R15, UR9, RZ, 0x3c, !PT ;  /* 0x000000090f0f7c12 */ /* 0x000fe2000f8e3cff */
[----:B------:R-:W-:Y:S02]  /*1860*/  UIADD3.X UR27, UPT, UPT, URZ, UR23, URZ, UP1, !UPT ;  /* 0x00000017ff1b7290 */ /* 0x000fe40008ffe4ff */
[----:B------:R-:W-:Y:S01]  /*1870*/  UIADD3.X UR21, UPT, UPT, URZ, UR23, URZ, UP0, !UPT ;  /* 0x00000017ff157290 */ /* 0x000fe200087fe4ff */
[----:B-1----:R-:W-:Y:S01]  /*1880*/  SHF.L.U32 R2, R15, 0x1f, RZ ;  /* 0x0000001f0f027819 */ /* 0x002fe200000006ff */
[----:B------:R-:W-:Y:S01]  /*1890*/  UMOV UR18, 0x0 ;  /* 0x0000000000127882 */ /* 0x000fe20000000000 */
[----:B------:R-:W-:Y:S01]  /*18a0*/  UMOV UR19, 0x10000000 ;  /* 0x1000000000137882 */ /* 0x000fe20000000000 */
[----:B------:R-:W-:Y:S01]  /*18b0*/  UMOV UR12, UR36 ;  /* 0x00000024000c7c82 */ /* 0x000fe20008000000 */
[----:B------:R1:W1:Y:S01]  /*18c0*/  SYNCS.PHASECHK.TRANS64.TRYWAIT P0, [UR8+0x38], R2 ;  /* 0x00003802ff0075a7 */ /* 0x0002620008001108 */
[----:B------:R-:W-:Y:S01]  /*18d0*/  ULEA UR8, UR17, UR4, 0xb ;  /* 0x0000000411087291 */ /* 0x000fe2000f8e58ff */
[----:B------:R-:W-:Y:S01]  /*18e0*/  UMOV UR9, UR33 ;  /* 0x0000002100097c82 */ /* 0x000fe20008000000 */
[----:B------:R-:W-:-:S02]  /*18f0*/  UMOV UR10, UR34 ;  /* 0x00000022000a7c82 */ /* 0x000fc40008000000 */
[----:B------:R-:W-:Y:S02]  /*1900*/  UIADD3 UR32, UPT, UPT, UR8, 0x2400, URZ ;  /* 0x0000240008207890 */ /* 0x000fe4000fffe0ff */
[----:B------:R-:W-:Y:S02]  /*1910*/  UIADD3 UR8, UPT, UPT, UR8, 0x5c00, URZ ;  /* 0x00005c0008087890 */ /* 0x000fe4000fffe0ff */
[----:B------:R-:W-:Y:S01]  /*1920*/  UIADD3 UR16, UPT, UPT, UR16, 0x1, URZ ;  /* 0x0000000110107890 */ /* 0x000fe2000fffe0ff */
[----:B------:R-:W-:Y:S01]  /*1930*/  UMOV UR24, UR5 ;  /* 0x0000000500187c82 */ /* 0x000fe20008000000 */
[----:B------:R-:W-:Y:S02]  /*1940*/  UMOV UR17, UR6 ;  /* 0x0000000600117c82 */ /* 0x000fe40008000000 */
[----:B------:R-:W-:Y:S01]  /*1950*/  UISETP.NE.AND UP0, UPT, UR16, UR5, UPT ;  /* 0x000000051000728c */ /* 0x000fe2000bf05270 */
[----:B------:R1:W-:Y:S02]  /*1960*/  UTMALDG.3D [UR32], [UR26], desc[UR18] ;  /* 0x000012201a0075b4 */ /* 0x0003e40008011000 */
[----:B------:R1:W-:Y:S06]  /*1970*/  UTMALDG.3D [UR8], [UR20], desc[UR18] ;  /* 0x00001208140075b4 */ /* 0x0003ec0008011000 */
[----:B------:R-:W-:Y:S05]  /*1980*/  BRA.U UP0, `(.L_x_25) ;  /* 0xfffffffd00647547 */ /* 0x000fea000b83ffff */
.L_x_20:
[----:B-1----:R-:W-:Y:S01]  /*1990*/  ULEA UR8, UR6, UR4, 0x3 ;  /* 0x0000000406087291 */ /* 0x002fe2000f8e18ff */
[----:B------:R-:W-:Y:S01]  /*19a0*/  SHF.L.U32 R2, R15, 0x1f, RZ ;  /* 0x0000001f0f027819 */ /* 0x000fe200000006ff */
[----:B------:R-:W-:Y:S01]  /*19b0*/  @!P1 SYNCS.ARRIVE.TRANS64.A1T0 RZ, [UR4+0x88], RZ ;  /* 0x000088ffffff99a7 */ /* 0x000fe20008100004 */
[----:B------:R-:W-:-:S06]  /*19c0*/  UISETP.GT.AND UP0, UPT, UR15, UR14, UPT ;  /* 0x0000000e0f00728c */ /* 0x000fcc000bf04270 */
[----:B--2---:R1:W2:Y:S03]  /*19d0*/  SYNCS.PHASECHK.TRANS64.TRYWAIT P0, [UR8+0x38], R2 ;  /* 0x00003802ff0075a7 */ /* 0x0042a60008001108 */
[----:B------:R-:W-:Y:S05]  /*19e0*/  BRA.U !UP0, `(.L_x_26) ;  /* 0x0000000108a87547 */ /* 0x000fea000b800000 */
[----:B------:R-:W-:Y:S01]  /*19f0*/  UIADD3 UR21, UPT, UPT, UR7, UR24, URZ ;  /* 0x0000001807157290 */ /* 0x000fe2000fffe0ff */
[----:B------:R-:W-:-:S11]  /*1a00*/  UMOV UR25, UR6 ;  /* 0x0000000600197c82 */ /* 0x000fd60008000000 */
.L_x_31:
[----:B-1----:R-:W-:Y:S01]  /*1a10*/  ULEA UR17, UR25, UR4, 0x3 ;  /* 0x0000000419117291 */ /* 0x002fe2000f8e18ff */
[----:B--2---:R-:W-:Y:S01]  /*1a20*/  @!P5 MOV R3, 0x1000 ;  /* 0x000010000003d802 */ /* 0x004fe20000000f00 */
[----:B--2---:R-:W-:Y:S10]  /*1a30*/  @P0 BRA `(.L_x_27) ;  /* 0x00000000000c0947 */ /* 0x004ff40003800000 */
[----:B------:R-:W-:-:S04]  /*1a40*/  SHF.L.U32 R5, R15, 0x1f, RZ ;  /* 0x0000001f0f057819 */ /* 0x000fc800000006ff */
[----:B------:R-:W2:Y:S02]  /*1a50*/  SYNCS.PHASECHK.TRANS64.TRYWAIT P0, [UR17+0x38], R5 ;  /* 0x00003805ff0075a7 */ /* 0x000ea40008001111 */
[----:B--2---:R-:W-:Y:S05]  /*1a60*/  @!P0 BRA `(.L_x_28) ;  /* 0x0000004800188947 */ /* 0x004fea0003800000 */
.L_x_27:
[----:B------:R2:W-:Y:S01]  /*1a70*/  @!P5 SYNCS.ARRIVE.TRANS64 RZ, [UR17], R3 ;  /* 0x00000003ffffd9a7 */ /* 0x0005e20008000011 */
[----:B------:R-:W-:Y:S04]  /*1a80*/  BSSY.RECONVERGENT B0, `(.L_x_29) ;  /* 0x0000003000007945 */ /* 0x000fe80003800200 */
[----:B------:R-:W-:Y:S05]  /*1a90*/  @P4 BRA `(.L_x_30) ;  /* 0x0000000000044947 */ /* 0x000fea0003800000 */
[----:B------:R-:W-:Y:S05]  /*1aa0*/  BPT.TRAP 0x1 ;  /* 0x000000040000795c */ /* 0x000fea0000300000 */
.L_x_30:
[----:B------:R-:W-:Y:S05]  /*1ab0*/  BSYNC.RECONVERGENT B0 ;  /* 0x0000000000007941 */ /* 0x000fea0003800200 */
.L_x_29:
        /* <DEDUP_REMOVED lines=20> */
[----:B------:R-:W-:Y:S01]  /*1c00*/  UIADD3 UR8, UPT, UPT, UR8, 0x5c00, URZ ;  /* 0x00005c0008087890 */ /* 0x000fe2000fffe0ff */
[----:B------:R-:W-:Y:S01]  /*1c10*/  UMOV UR9, UR17 ;  /* 0x0000001100097c82 */ /* 0x000fe20008000000 */
[----:B------:R-:W-:Y:S01]  /*1c20*/  UMOV UR10, UR18 ;  /* 0x00000012000a7c82 */ /* 0x000fe20008000000 */
[----:B------:R-:W-:Y:S01]  /*1c30*/  UIADD3 UR24, UPT, UPT, UR24, 0x1, URZ ;  /* 0x0000000118187890 */ /* 0x000fe2000fffe0ff */
[----:B------:R-:W-:-:S03]  /*1c40*/  UMOV UR25, UR6 ;  /* 0x0000000600197c82 */ /* 0x000fc60008000000 */
[----:B------:R1:W-:Y:S01]  /*1c50*/  UTMALDG.3D [UR16], [UR30], desc[UR26] ;  /* 0x00001a101e0075b4 */ /* 0x0003e20008011000 */
[----:B------:R-:W-:Y:S01]  /*1c60*/  UISETP.NE.AND UP0, UPT, UR24, UR21, UPT ;  /* 0x000000151800728c */ /* 0x000fe2000bf05270 */
[----:B------:R1:W-:Y:S08]  /*1c70*/  UTMALDG.3D [UR8], [UR28], desc[UR26] ;  /* 0x00001a081c0075b4 */ /* 0x0003f00008011000 */
[----:B------:R-:W-:Y:S05]  /*1c80*/  BRA.U UP0, `(.L_x_31) ;  /* 0xfffffffd00607547 */ /* 0x000fea000b83ffff */
.L_x_26:
[C---:B-1----:R-:W-:Y:S01]  /*1c90*/  LEA R2, R14.reuse, UR4, 0x3 ;  /* 0x000000040e027c11 */ /* 0x042fe2000f8e18ff */
[----:B------:R-:W-:Y:S01]  /*1ca0*/  NOP ;  /* 0x0000000000007918 */ /* 0x000fe20000000000 */
[----:B--2---:R-:W-:Y:S02]  /*1cb0*/  SHF.L.U32 R3, R13, 0x1f, RZ ;  /* 0x0000001f0d037819 */ /* 0x004fe400000006ff */
[----:B------:R-:W-:Y:S02]  /*1cc0*/  LEA R4, R14, UR4, 0x4 ;  /* 0x000000040e047c11 */ /* 0x000fe4000f8e20ff */
[----:B------:R-:W1:Y:S02]  /*1cd0*/  SYNCS.PHASECHK.TRANS64.TRYWAIT P0, [R2+URZ+0x90], R3 ;  /* 0x00009003020075a7 */ /* 0x000e6400080011ff */
[----:B-1----:R-:W-:Y:S05]  /*1ce0*/  @!P0 BRA `(.L_x_32) ;  /* 0x0000004400908947 */ /* 0x002fea0003800000 */
.L_x_101:
[----:B------:R-:W2:Y:S01]  /*1cf0*/  LDS.128 R4, [R4+0x120] ;  /* 0x0001200004047984 */ /* 0x000ea20000000c00 */
[----:B---3--:R-:W-:Y:S01]  /*1d00*/  ISETP.GE.AND P0, PT, R40, 0x1, PT ;  /* 0x000000012800780c */ /* 0x008fe20003f06270 */
[----:B-1----:R-:W-:Y:S01]  /*1d10*/  VIADD R2, R2, 0xa0 ;  /* 0x000000a002027836 */ /* 0x002fe20000000000 */
[----:B------:R-:W-:Y:S01]  /*1d20*/  @!PT LDS RZ, [RZ] ;  /* 0x00000000fffff984 */ /* 0x000fe20000000800 */
[----:B------:R-:W-:Y:S01]  /*1d30*/  @!PT LDS RZ, [RZ] ;  /* 0x00000000fffff984 */ /* 0x000fe20000000800 */
[----:B------:R-:W-:Y:S01]  /*1d40*/  @!PT LDS RZ, [RZ] ;  /* 0x00000000fffff984 */ /* 0x000fe20000000800 */
[----:B------:R-:W-:Y:S01]  /*1d50*/  @!PT LDS RZ, [RZ] ;  /* 0x00000000fffff984 */ /* 0x000fe20000000800 */
[----:B------:R1:W-:Y:S06]  /*1d60*/  MEMBAR.ALL.CTA ;  /* 0x0000000000007992 */ /* 0x0003ec0000008000 */
[----:B-1----:R-:W1:Y:S01]  /*1d70*/  FENCE.VIEW.ASYNC.S ;  /* 0x00000000000073c6 */ /* 0x002e620000000000 */
[----:B------:R-:W-:-:S04]  /*1d80*/  PRMT R2, RZ, 0x654, R2 ;  /* 0x00000654ff027816 */ /* 0x000fc80000000002 */
[----:B-1----:R1:W-:Y:S01]  /*1d90*/  SYNCS.ARRIVE.TRANS64.RED.A1T0 RZ, [R2+URZ], RZ ;  /* 0x000000ff02ff79a7 */ /* 0x0023e200081004ff */
[----:B--2---:R-:W-:-:S13]  /*1da0*/  LOP3.LUT P2, RZ, R6, 0x1, RZ, 0xc0, !PT ;  /* 0x0000000106ff7812 */ /* 0x004fda000784c0ff */
[----:B------:R-:W-:Y:S01]  /*1db0*/  @P2 SHF.R.U32.HI R3, RZ, 0x10, R5 ;  /* 0x00000010ff032819 */ /* 0x000fe20000011605 */
[----:B------:R-:W-:Y:S01]  /*1dc0*/  VOTEU.ANY UP0, P2 ;  /* 0x0000000000ff7886 */ /* 0x000fe20001000100 */
[----:B------:R-:W-:Y:S02]  /*1dd0*/  @P2 MOV R11, R4 ;  /* 0x00000004000b2202 */ /* 0x000fe40000000f00 */
[----:B------:R-:W-:Y:S02]  /*1de0*/  @P2 R2UR.BROADCAST UR8, R3 ;  /* 0x00000000030822ca */ /* 0x000fe400008e0000 */
[----:B------:R-:W-:-:S11]  /*1df0*/  @P2 LOP3.LUT R8, R5, 0xffff, RZ, 0xc0, !PT ;  /* 0x0000ffff05082812 */ /* 0x000fd600078ec0ff */
[----:B------:R-:W-:Y:S01]  /*1e00*/  @UP0 UMOV UR36, UR8 ;  /* 0x0000000800240c82 */ /* 0x000fe20008000000 */
[----:B-1----:R-:W-:Y:S05]  /*1e10*/  @!P0 BRA `(.L_x_33) ;  /* 0x0000000000b88947 */ /* 0x002fea0003800000 */
[----:B------:R-:W4:Y:S01]  /*1e20*/  LDC.64 R4, c[0x0][0xb18] ;  /* 0x0002c600ff047b82 */ /* 0x000f220000000a00 */
[----:B------:R-:W-:-:S07]  /*1e30*/  ISETP.NE.AND P3, PT, R40, 0x1, PT ;  /* 0x000000012800780c */ /* 0x000fce0003f65270 */
[----:B------:R-:W1:Y:S08]  /*1e40*/  LDC.64 R6, c[0x0][0xb10] ;  /* 0x0002c400ff067b82 */ /* 0x000e700000000a00 */
[----:B------:R-:W2:Y:S08]  /*1e50*/  LDC R16, c[0x0][0xb20] ;  /* 0x0002c800ff107b82 */ /* 0x000eb00000000800 */
[----:B------:R-:W3:Y:S01]  /*1e60*/  LDC R18, c[0x0][0xb0c] ;  /* 0x0002c300ff127b82 */ /* 0x000ee20000000800 */
[----:B----4-:R-:W-:Y:S01]  /*1e70*/  IMAD.HI.U32 R17, R0, R5, RZ ;  /* 0x0000000500117227 */ /* 0x010fe200078e00ff */
[----:B------:R-:W-:-:S03]  /*1e80*/  ISETP.NE.AND P0, PT, R4, 0x1, PT ;  /* 0x000000010400780c */ /* 0x000fc60003f05270 */
[----:B------:R-:W-:-:S03]  /*1e90*/  IMAD.HI.U32 R5, R8, R5, RZ ;  /* 0x0000000508057227 */ /* 0x000fc600078e00ff */
[----:B------:R-:W4:Y:S01]  /*1ea0*/  LDC.64 R2, c[0x0][0xb28] ;  /* 0x0002ca00ff027b82 */ /* 0x000f220000000a00 */
[----:B-1----:R-:W-:-:S04]  /*1eb0*/  IMAD.HI.U32 R20, R9, R6, RZ ;  /* 0x0000000609147227 */ /* 0x002fc800078e00ff */
[----:B------:R-:W-:Y:S01]  /*1ec0*/  IMAD.HI.U32 R22, R11, R6, RZ ;  /* 0x000000060b167227 */ /* 0x000fe200078e00ff */
[----:B------:R-:W-:Y:S02]  /*1ed0*/  SHF.R.U32.HI R20, RZ, R7, R20 ;  /* 0x00000007ff147219 */ /* 0x000fe40000011614 */
[-C--:B--2---:R-:W-:Y:S02]  /*1ee0*/  SHF.R.U32.HI R17, RZ, R16.reuse, R17 ;  /* 0x00000010ff117219 */ /* 0x084fe40000011611 */
[----:B------:R-:W-:Y:S02]  /*1ef0*/  SHF.R.U32.HI R5, RZ, R16, R5 ;  /* 0x00000010ff057219 */ /* 0x000fe40000011605 */
[----:B------:R-:W-:Y:S02]  /*1f00*/  SEL R17, R0, R17, !P0 ;  /* 0x0000001100117207 */ /* 0x000fe40004000000 */
[----:B------:R-:W-:Y:S02]  /*1f10*/  SHF.R.U32.HI R22, RZ, R7, R22 ;  /* 0x00000007ff167219 */ /* 0x000fe40000011616 */
[----:B---3--:R-:W-:-:S02]  /*1f20*/  ISETP.NE.AND P1, PT, R18, 0x1, PT ;  /* 0x000000011200780c */ /* 0x008fc40003f25270 */
[----:B------:R-:W-:Y:S02]  /*1f30*/  SEL R5, R8, R5, !P0 ;  /* 0x0000000508057207 */ /* 0x000fe40004000000 */
[----:B------:R-:W-:Y:S02]  /*1f40*/  SEL R19, R9, R20, !P1 ;  /* 0x0000001409137207 */ /* 0x000fe40004800000 */
[----:B------:R-:W-:Y:S01]  /*1f50*/  SEL R7, R11, R22, !P1 ;  /* 0x000000160b077207 */ /* 0x000fe20004800000 */
[----:B----4-:R-:W-:-:S04]  /*1f60*/  IMAD.HI.U32 R20, R17, R2, RZ ;  /* 0x0000000211147227 */ /* 0x010fc800078e00ff */
[----:B------:R-:W-:Y:S01]  /*1f70*/  IMAD.HI.U32 R6, R19, R2, RZ ;  /* 0x0000000213067227 */ /* 0x000fe200078e00ff */
[----:B------:R-:W-:-:S04]  /*1f80*/  @P3 SHF.R.U32.HI R17, RZ, R3, R20 ;  /* 0x00000003ff113219 */ /* 0x000fc80000011614 */
[----:B------:R-:W-:Y:S01]  /*1f90*/  @P3 SHF.R.U32.HI R19, RZ, R3, R6 ;  /* 0x00000003ff133219 */ /* 0x000fe20000011606 */
[----:B------:R-:W-:-:S04]  /*1fa0*/  IMAD R17, R40, R17, RZ ;  /* 0x0000001128117224 */ /* 0x000fc800078e02ff */
[----:B------:R-:W-:Y:S01]  /*1fb0*/  IMAD R6, R40, R19, RZ ;  /* 0x0000001328067224 */ /* 0x000fe200078e02ff */
[C---:B------:R-:W-:Y:S02]  /*1fc0*/  ISETP.GE.AND P0, PT, R5.reuse, R17, PT ;  /* 0x000000110500720c */ /* 0x040fe40003f06270 */
[----:B------:R-:W-:Y:S02]  /*1fd0*/  IADD3 R17, PT, PT, -R5, RZ, RZ ;  /* 0x000000ff05117210 */ /* 0x000fe40007ffe1ff */
[----:B------:R-:W-:Y:S01]  /*1fe0*/  ISETP.GE.OR P0, PT, R7, R6, P0 ;  /* 0x000000060700720c */ /* 0x000fe20000706670 */
[----:B------:R-:W-:-:S04]  /*1ff0*/  IMAD.HI.U32 R6, R5, R2, RZ ;  /* 0x0000000205067227 */ /* 0x000fc800078e00ff */
[----:B------:R-:W-:Y:S01]  /*2000*/  IMAD R8, R4, R17, R8 ;  /* 0x0000001104087224 */ /* 0x000fe200078e0208 */
[----:B------:R-:W-:-:S04]  /*2010*/  SHF.R.U32.HI R6, RZ, R3, R6 ;  /* 0x00000003ff067219 */ /* 0x000fc80000011606 */
[----:B------:R-:W-:-:S03]  /*2020*/  SEL R6, R5, R6, !P3 ;  /* 0x0000000605067207 */ /* 0x000fc60005800000 */
[----:B------:R-:W-:-:S04]  /*2030*/  @!P0 IMAD.HI.U32 R16, R7, R2, RZ ;  /* 0x0000000207108227 */ /* 0x000fc800078e00ff */
[----:B------:R-:W-:Y:S01]  /*2040*/  IMAD.MOV R2, RZ, RZ, -R6 ;  /* 0x000000ffff027224 */ /* 0x000fe200078e0a06 */
[----:B------:R-:W-:-:S03]  /*2050*/  @!P0 SHF.R.U32.HI R16, RZ, R3, R16 ;  /* 0x00000003ff108219 */ /* 0x000fc60000011610 */
[----:B------:R-:W-:Y:S01]  /*2060*/  IMAD R2, R40, R2, R5 ;  /* 0x0000000228027224 */ /* 0x000fe200078e0205 */
[----:B------:R-:W-:-:S05]  /*2070*/  @!P0 SEL R3, R7, R16, !P3 ;  /* 0x0000001007038207 */ /* 0x000fca0005800000 */
[--C-:B------:R-:W-:Y:S02]  /*2080*/  @!P0 IMAD.IADD R6, R6, 0x1, -R3.reuse ;  /* 0x0000000106068824 */ /* 0x100fe400078e0a03 */
[----:B------:R-:W-:Y:S01]  /*2090*/  @!P0 IMAD R3, R2, R19, R3 ;  /* 0x0000001302038224 */ /* 0x000fe200078e0203 */
[----:B------:R-:W-:Y:S01]  /*20a0*/  IADD3 R2, PT, PT, -R7, RZ, RZ ;  /* 0x000000ff07027210 */ /* 0x000fe20007ffe1ff */
[----:B------:R-:W-:Y:S02]  /*20b0*/  @!P0 IMAD R5, R40, R6, R7 ;  /* 0x0000000628058224 */ /* 0x000fe400078e0207 */
[----:B------:R-:W-:Y:S02]  /*20c0*/  @!P0 IMAD.MOV.U32 R7, RZ, RZ, R3 ;  /* 0x000000ffff078224 */ /* 0x000fe400078e0003 */
[----:B------:R-:W-:Y:S02]  /*20d0*/  IMAD R2, R18, R2, R11 ;  /* 0x0000000212027224 */ /* 0x000fe400078e020b */
[----:B------:R-:W-:-:S02]  /*20e0*/  IMAD R8, R5, R4, R8 ;  /* 0x0000000405087224 */ /* 0x000fc400078e0208 */
[----:B------:R-:W-:Y:S02]  /*20f0*/  IMAD R11, R7, R18, R2 ;  /* 0x00000012070b7224 */ /* 0x000fe400078e0202 */
.L_x_33:
[----:B------:R-:W1:Y:S02]  /*2100*/  LDCU UR8, c[0x0][0xb30] ;  /* 0x00016600ff0877ac */ /* 0x000e640008000800 */
[----:B-1----:R-:W-:-:S09]  /*2110*/  UISETP.NE.AND UP0, UPT, UR8, 0x1, UPT ;  /* 0x000000010800788c */ /* 0x002fd2000bf05270 */
[----:B------:R-:W-:Y:S05]  /*2120*/  BRA.U UP0, `(.L_x_34) ;  /* 0x0000000100407547 */ /* 0x000fea000b800000 */
[----:B------:R-:W1:Y:S08]  /*2130*/  LDC.64 R4, c[0x0][0xb10] ;  /* 0x0002c400ff047b82 */ /* 0x000e700000000a00 */
[----:B------:R-:W2:Y:S08]  /*2140*/  LDC.64 R2, c[0x0][0xb18] ;  /* 0x0002c600ff027b82 */ /* 0x000eb00000000a00 */
[----:B------:R-:W3:Y:S08]  /*2150*/  LDC R6, c[0x0][0xb20] ;  /* 0x0002c800ff067b82 */ /* 0x000ef00000000800 */
[----:B------:R-:W4:Y:S01]  /*2160*/  LDC R16, c[0x0][0xb0c] ;  /* 0x0002c300ff107b82 */ /* 0x000f220000000800 */
[----:B-1----:R-:W-:-:S05]  /*2170*/  IMAD.HI.U32 R4, R11, R4, RZ ;  /* 0x000000040b047227 */ /* 0x002fca00078e00ff */
[----:B------:R-:W-:Y:S01]  /*2180*/  SHF.R.U32.HI R4, RZ, R5, R4 ;  /* 0x00000005ff047219 */ /* 0x000fe20000011604 */
[----:B--2---:R-:W-:Y:S01]  /*2190*/  IMAD.HI.U32 R3, R8, R3, RZ ;  /* 0x0000000308037227 */ /* 0x004fe200078e00ff */
[----:B------:R-:W-:-:S04]  /*21a0*/  ISETP.NE.AND P0, PT, R2, 0x1, PT ;  /* 0x000000010200780c */ /* 0x000fc80003f05270 */
[----:B---3--:R-:W-:-:S04]  /*21b0*/  SHF.R.U32.HI R3, RZ, R6, R3 ;  /* 0x00000006ff037219 */ /* 0x008fc80000011603 */
[----:B------:R-:W-:Y:S02]  /*21c0*/  SEL R3, R8, R3, !P0 ;  /* 0x0000000308037207 */ /* 0x000fe40004000000 */
[----:B----4-:R-:W-:-:S04]  /*21d0*/  ISETP.NE.AND P1, PT, R16, 0x1, PT ;  /* 0x000000011000780c */ /* 0x010fc80003f25270 */
[----:B------:R-:W-:-:S05]  /*21e0*/  SEL R4, R11, R4, !P1 ;  /* 0x000000040b047207 */ /* 0x000fca0004800000 */
[----:B------:R-:W-:Y:S02]  /*21f0*/  IMAD.IADD R5, R3, 0x1, -R4 ;  /* 0x0000000103057824 */ /* 0x000fe400078e0a04 */
[----:B------:R-:W-:Y:S02]  /*2200*/  IMAD.IADD R3, R4, 0x1, -R3 ;  /* 0x0000000104037824 */ /* 0x000fe400078e0a03 */
[----:B------:R-:W-:Y:S02]  /*2210*/  IMAD R11, R5, R16, R11 ;  /* 0x00000010050b7224 */ /* 0x000fe400078e020b */
[----:B------:R-:W-:-:S07]  /*2220*/  IMAD R8, R3, R2, R8 ;  /* 0x0000000203087224 */ /* 0x000fce00078e0208 */
.L_x_34:
[----:B------:R-:W-:Y:S01]  /*2230*/  VIADD R14, R14, 0x1 ;  /* 0x000000010e0e7836 */ /* 0x000fe20000000000 */
[----:B------:R-:W-:Y:S01]  /*2240*/  PLOP3.LUT P1, PT, PT, PT, PT, 0x80, 0x8 ;  /* 0x000000000008781c */ /* 0x000fe20003f2f070 */
[----:B------:R-:W-:Y:S02]  /*2250*/  IMAD.IADD R97, R11, 0x1, R90 ;  /* 0x000000010b617824 */ /* 0x000fe400078e025a */
[----:B------:R-:W-:Y:S01]  /*2260*/  IMAD.IADD R91, R8, 0x1, R79 ;  /* 0x00000001085b7824 */ /* 0x000fe200078e024f */
[----:B------:R-:W-:-:S04]  /*2270*/  ISETP.NE.AND P0, PT, R14, 0x2, PT ;  /* 0x000000020e00780c */ /* 0x000fc80003f05270 */
[----:B------:R-:W-:Y:S02]  /*2280*/  SEL R2, RZ, 0x1, P0 ;  /* 0x00000001ff027807 */ /* 0x000fe40000000000 */
[----:B------:R-:W-:Y:S02]  /*2290*/  SEL R14, R14, RZ, P0 ;  /* 0x000000ff0e0e7207 */ /* 0x000fe40000000000 */
[----:B------:R-:W-:Y:S01]  /*22a0*/  LOP3.LUT R13, R13, R2, RZ, 0x3c, !PT ;  /* 0x000000020d0d7212 */ /* 0x000fe200078e3cff */
[----:B------:R-:W-:Y:S06]  /*22b0*/  @P2 BRA `(.L_x_35) ;  /* 0xfffffff000a02947 */ /* 0x000fec000383ffff */
[----:B------:R-:W-:Y:S01]  /*22c0*/  UIADD3 UR4, UPT, UPT, UR4, 0x38, URZ ;  /* 0x0000003804047890 */ /* 0x000fe2000fffe0ff */
[----:B------:R-:W-:-:S03]  /*22d0*/  SHF.L.U32 R3, R15, 0x1f, RZ ;  /* 0x0000001f0f037819 */ /* 0x000fc600000006ff */
[----:B------:R-:W-:-:S09]  /*22e0*/  ULEA UR5, UR6, UR4, 0x3 ;  /* 0x0000000406057291 */ /* 0x000fd2000f8e18ff */
[----:B------:R-:W1:Y:S02]  /*22f0*/  SYNCS.PHASECHK.TRANS64.TRYWAIT P0, [UR5], R3 ;  /* 0x00000003ff0075a7 */ /* 0x000e640008001105 */
[----:B-1----:R-:W-:Y:S05]  /*2300*/  @!P0 BRA `(.L_x_36) ;  /* 0x00000040001c8947 */ /* 0x002fea0003800000 */
.L_x_103:
[----:B------:R-:W-:-:S04]  /*2310*/  UIADD3 UR6, UPT, UPT, UR6, 0x1, URZ ;  /* 0x0000000106067890 */ /* 0x000fc8000fffe0ff */
[----:B------:R-:W-:-:S04]  /*2320*/  UISETP.NE.AND UP0, UPT, UR6, 0x7, UPT ;  /* 0x000000070600788c */ /* 0x000fc8000bf05270 */
[----:B------:R-:W-:Y:S02]  /*2330*/  USEL UR7, URZ, 0x1, UP0 ;  /* 0x00000001ff077887 */ /* 0x000fe40008000000 */
[----:B------:R-:W-:-:S04]  /*2340*/  USEL UR6, UR6, URZ, UP0 ;  /* 0x000000ff06067287 */ /* 0x000fc80008000000 */
[----:B------:R-:W-:Y:S01]  /*2350*/  ULEA UR5, UR6, UR4, 0x3 ;  /* 0x0000000406057291 */ /* 0x000fe2000f8e18ff */
[----:B------:R-:W-:-:S04]  /*2360*/  LOP3.LUT R2, R15, UR7, RZ, 0x3c, !PT ;  /* 0x000000070f027c12 */ /* 0x000fc8000f8e3cff */
[----:B-1----:R-:W-:-:S04]  /*2370*/  SHF.L.U32 R3, R2, 0x1f, RZ ;  /* 0x0000001f02037819 */ /* 0x002fc800000006ff */
[----:B------:R-:W1:Y:S02]  /*2380*/  SYNCS.PHASECHK.TRANS64.TRYWAIT P0, [UR5], R3 ;  /* 0x00000003ff0075a7 */ /* 0x000e640008001105 */
[----:B-1----:R-:W-:Y:S05]  /*2390*/  @!P0 BRA `(.L_x_37) ;  /* 0x0000004000108947 */ /* 0x002fea0003800000 */
.L_x_105:
        /* <DEDUP_REMOVED lines=9> */
.L_x_107:
        /* <DEDUP_REMOVED lines=9> */
.L_x_109:
        /* <DEDUP_REMOVED lines=9> */
.L_x_111:
        /* <DEDUP_REMOVED lines=9> */
.L_x_113:
[----:B------:R-:W-:-:S04]  /*25e0*/  UIADD3 UR6, UPT, UPT, UR6, 0x1, URZ ;  /* 0x0000000106067890 */ /* 0x000fc8000fffe0ff */
[----:B------:R-:W-:-:S04]  /*25f0*/  UISETP.NE.AND UP0, UPT, UR6, 0x7, UPT ;  /* 0x000000070600788c */ /* 0x000fc8000bf05270 */
[----:B------:R-:W-:Y:S02]  /*2600*/  USEL UR5, URZ, 0x1, UP0 ;  /* 0x00000001ff057887 */ /* 0x000fe40008000000 */
[----:B------:R-:W-:-:S04]  /*2610*/  USEL UR6, UR6, URZ, UP0 ;  /* 0x000000ff06067287 */ /* 0x000fc80008000000 */
[----:B------:R-:W-:Y:S01]  /*2620*/  ULEA UR6, UR6, UR4, 0x3 ;  /* 0x0000000406067291 */ /* 0x000fe2000f8e18ff */
[----:B-1----:R-:W-:-:S04]  /*2630*/  LOP3.LUT R3, R2, UR5, RZ, 0x3c, !PT ;  /* 0x0000000502037c12 */ /* 0x002fc8000f8e3cff */
[----:B------:R-:W-:Y:S01]  /*2640*/  SHF.L.U32 R3, R3, 0x1f, RZ ;  /* 0x0000001f03037819 */ /* 0x000fe200000006ff */
[----:B----4-:R-:W-:-:S07]  /*2650*/  IMAD.U32 R0, RZ, RZ, UR6 ;  /* 0x00000006ff007e24 */ /* 0x010fce000f8e00ff */
.L_x_42:
[----:B-1----:R1:W2:Y:S02]  /*2660*/  SYNCS.PHASECHK.TRANS64.TRYWAIT P0, [R0+URZ], R3 ;  /* 0x00000003000075a7 */ /* 0x0022a400080011ff */
[----:B--2---:R-:W-:Y:S05]  /*2670*/  @!P0 NANOSLEEP.SYNCS 0x989680 ;  /* 0x009896800000895d */ /* 0x004fea0003900000 */
[----:B------:R-:W2:Y:S02]  /*2680*/  @!P0 SYNCS.PHASECHK.TRANS64 P0, [R0+URZ], R3 ;  /* 0x00000003000085a7 */ /* 0x000ea400080010ff */
[----:B--2---:R-:W-:Y:S05]  /*2690*/  @P0 EXIT ;  /* 0x000000000000094d */ /* 0x004fea0003800000 */
[----:B------:R-:W-:Y:S05]  /*26a0*/  BRA `(.L_x_42) ;  /* 0xfffffffc00ec7947 */ /* 0x000fea000383ffff */
.L_x_17:
[----:B------:R-:W-:-:S04]  /*26b0*/  UISETP.NE.AND UP1, UPT, UR37, URZ, UPT ;  /* 0x000000ff2500728c */ /* 0x000fc8000bf25270 */
[----:B------:R-:W-:-:S09]  /*26c0*/  UISETP.NE.OR UP1, UPT, UR8, 0x1, UP1 ;  /* 0x000000010800788c */ /* 0x000fd20008f25670 */
[----:B------:R-:W-:Y:S05]  /*26d0*/  BRA.U UP1, `(.L_x_43) ;  /* 0x0000000501487547 */ /* 0x000fea000b800000 */
[----:B------:R-:W-:Y:S01]  /*26e0*/  ISETP.NE.AND P2, PT, R2, RZ, PT ;  /* 0x000000ff0200720c */ /* 0x000fe20003f45270 */
[----:B------:R-:W-:Y:S01]  /*26f0*/  IMAD.MOV.U32 R12, RZ, RZ, 0x1 ;  /* 0x00000001ff0c7424 */ /* 0x000fe200078e00ff */
[----:B------:R-:W-:Y:S02]  /*2700*/  CS2R R10, SRZ ;  /* 0x00000000000a7805 */ /* 0x000fe4000001ff00 */
[----:B------:R-:W-:Y:S01]  /*2710*/  CS2R R8, SRZ ;  /* 0x0000000000087805 */ /* 0x000fe2000001ff00 */
[----:B------:R-:W-:Y:S01]  /*2720*/  UMOV UR4, 0x400 ;  /* 0x0000040000047882 */ /* 0x000fe20000000000 */
[----:B------:R-:W-:Y:S01]  /*2730*/  UMOV UR6, URZ ;  /* 0x000000ff00067c82 */ /* 0x000fe20008000000 */
[----:B------:R-:W-:-:S12]  /*2740*/  ULEA UR37, UR37, UR4, 0x18 ;  /* 0x0000000425257291 */ /* 0x000fd8000f8ec0ff */
.L_x_47:
[----:B------:R-:W-:Y:S02]  /*2750*/  LEA R0, R8, UR37, 0x3 ;  /* 0x0000002508007c11 */ /* 0x000fe4000f8e18ff */
[----:B------:R-:W-:-:S03]  /*2760*/  SHF.L.U32 R5, R9, 0x1f, RZ ;  /* 0x0000001f09057819 */ /* 0x000fc600000006ff */
[----:B------:R-:W-:Y:S01]  /*2770*/  VIADD R4, R0, 0x100 ;  /* 0x0000010000047836 */ /* 0x000fe20000000000 */
[----:B------:R-:W1:Y:S02]  /*2780*/  SYNCS.PHASECHK.TRANS64.TRYWAIT P0, [R0+URZ+0xf0], R5 ;  /* 0x0000f005000075a7 */ /* 0x000e6400080011ff */
[----:B-1----:R-:W-:Y:S05]  /*2790*/  @!P0 BRA `(.L_x_44) ;  /* 0x0000003c00888947 */ /* 0x002fea0003800000 */
.L_x_114:
[----:B------:R-:W-:Y:S01]  /*27a0*/  ULEA UR5, UR6, UR37, 0x3 ;  /* 0x0000002506057291 */ /* 0x000fe2000f8e18ff */
[----:B------:R-:W-:Y:S02]  /*27b0*/  PRMT R4, RZ, 0x654, R4 ;  /* 0x00000654ff047816 */ /* 0x000fe40000000004 */
[----:B-1----:R-:W-:Y:S01]  /*27c0*/  SHF.L.U32 R5, R12, 0x1f, RZ ;  /* 0x0000001f0c057819 */ /* 0x002fe200000006ff */
[----:B------:R-:W-:Y:S01]  /*27d0*/  UIADD3 UR4, UPT, UPT, UR5, 0x90, URZ ;  /* 0x0000009005047890 */ /* 0x000fe2000fffe0ff */
[----:B------:R1:W-:Y:S05]  /*27e0*/  SYNCS.ARRIVE.TRANS64.RED.A1T0 RZ, [R4+URZ], RZ ;  /* 0x000000ff04ff79a7 */ /* 0x0003ea00081004ff */
[----:B------:R-:W-:Y:S01]  /*27f0*/  IMAD.U32 R7, RZ, RZ, UR4 ;  /* 0x00000004ff077e24 */ /* 0x000fe2000f8e00ff */
[----:B------:R-:W2:Y:S04]  /*2800*/  SYNCS.PHASECHK.TRANS64.TRYWAIT P0, [UR5+0xa0], R5 ;  /* 0x0000a005ff0075a7 */ /* 0x000ea80008001105 */
[----:B------:R-:W-:Y:S01]  /*2810*/  PRMT R6, R2, 0x654, R7 ;  /* 0x0000065402067816 */ /* 0x000fe20000000007 */
[----:B-1----:R-:W-:Y:S01]  /*2820*/  @!P2 IMAD.MOV.U32 R4, RZ, RZ, 0x10 ;  /* 0x00000010ff04a424 */ /* 0x002fe200078e00ff */
[----:B--2---:R-:W-:Y:S06]  /*2830*/  @!P0 BRA `(.L_x_45) ;  /* 0x0000003c00748947 */ /* 0x004fec0003800000 */
.L_x_116:
[----:B------:R-:W-:Y:S01]  /*2840*/  ULEA UR4, UR6, UR37, 0x4 ;  /* 0x0000002506047291 */ /* 0x000fe2000f8e20ff */
[----:B------:R-:W-:Y:S01]  /*2850*/  SEL R3, R6, R3, !P2 ;  /* 0x0000000306037207 */ /* 0x000fe20005000000 */
[----:B------:R-:W-:Y:S01]  /*2860*/  UIADD3 UR5, UPT, UPT, UR5, 0x90, URZ ;  /* 0x0000009005057890 */ /* 0x000fe2000fffe0ff */
[----:B-1----:R-:W-:Y:S01]  /*2870*/  LEA R0, R11, UR37, 0x3 ;  /* 0x000000250b007c11 */ /* 0x002fe2000f8e18ff */
[----:B------:R-:W-:Y:S01]  /*2880*/  UIADD3 UR4, UPT, UPT, UR4, 0x120, URZ ;  /* 0x0000012004047890 */ /* 0x000fe2000fffe0ff */
[----:B------:R-:W-:Y:S01]  /*2890*/  SHF.L.U32 R5, R10, 0x1f, RZ ;  /* 0x0000001f0a057819 */ /* 0x000fe200000006ff */
[----:B------:R1:W-:Y:S01]  /*28a0*/  @!P2 SYNCS.ARRIVE.TRANS64.RED RZ, [R3+URZ], R4 ;  /* 0x0000000403ffa9a7 */ /* 0x0003e200080004ff */
[----:B------:R-:W-:Y:S01]  /*28b0*/  UIADD3 UR6, UPT, UPT, UR6, 0x1, URZ ;  /* 0x0000000106067890 */ /* 0x000fe2000fffe0ff */
[----:B------:R-:W-:-:S03]  /*28c0*/  VIADD R8, R8, 0x1 ;  /* 0x0000000108087836 */ /* 0x000fc60000000000 */
[----:B------:R-:W-:Y:S02]  /*28d0*/  UISETP.NE.AND UP0, UPT, UR6, 0x2, UPT ;  /* 0x000000020600788c */ /* 0x000fe4000bf05270 */
[----:B------:R-:W-:Y:S06]  /*28e0*/  UGETNEXTWORKID.BROADCAST [UR4], [UR5] ;  /* 0x00000000040073ca */ /* 0x000fec0008000100 */
[----:B------:R-:W-:Y:S01]  /*28f0*/  USEL UR4, URZ, 0x1, UP0 ;  /* 0x00000001ff047887 */ /* 0x000fe20008000000 */
[----:B------:R-:W-:Y:S01]  /*2900*/  ISETP.NE.AND P0, PT, R8, 0x2, PT ;  /* 0x000000020800780c */ /* 0x000fe20003f05270 */
[----:B------:R-:W-:Y:S01]  /*2910*/  USEL UR6, UR6, URZ, UP0 ;  /* 0x000000ff06067287 */ /* 0x000fe20008000000 */
[----:B------:R-:W2:Y:S03]  /*2920*/  SYNCS.PHASECHK.TRANS64.TRYWAIT P1, [R0+URZ+0x90], R5 ;  /* 0x00009005000075a7 */ /* 0x000ea600080211ff */
[----:B------:R-:W-:Y:S01]  /*2930*/  LOP3.LUT R12, R12, UR4, RZ, 0x3c, !PT ;  /* 0x000000040c0c7c12 */ /* 0x000fe2000f8e3cff */
[----:B-12---:R-:W-:Y:S07]  /*2940*/  @!P1 BRA `(.L_x_46) ;  /* 0x0000003c00489947 */ /* 0x006fee0003800000 */
.L_x_117:
[C---:B------:R-:W-:Y:S01]  /*2950*/  LEA R4, R11.reuse, UR37, 0x4 ;  /* 0x000000250b047c11 */ /* 0x040fe2000f8e20ff */
[----:B-1----:R-:W-:Y:S01]  /*2960*/  VIADD R0, R0, 0xa0 ;  /* 0x000000a000007836 */ /* 0x002fe20000000000 */
[----:B------:R-:W-:Y:S01]  /*2970*/  SEL R8, R8, RZ, P0 ;  /* 0x000000ff08087207 */ /* 0x000fe20000000000 */
[----:B------:R-:W-:-:S03]  /*2980*/  VIADD R11, R11, 0x1 ;  /* 0x000000010b0b7836 */ /* 0x000fc60000000000 */
[----:B------:R-:W1:Y:S01]  /*2990*/  LDS.128 R4, [R4+0x120] ;  /* 0x0001200004047984 */ /* 0x000e620000000c00 */
[----:B------:R-:W-:Y:S02]  /*29a0*/  PRMT R0, RZ, 0x654, R0 ;  /* 0x00000654ff007816 */ /* 0x000fe40000000000 */
[C---:B------:R-:W-:Y:S01]  /*29b0*/  ISETP.NE.AND P1, PT, R11.reuse, 0x2, PT ;  /* 0x000000020b00780c */ /* 0x040fe20003f25270 */
[----:B------:R-:W-:Y:S01]  /*29c0*/  @!PT LDS RZ, [RZ] ;  /* 0x00000000fffff984 */ /* 0x000fe20000000800 */
[----:B------:R-:W-:Y:S01]  /*29d0*/  @!PT LDS RZ, [RZ] ;  /* 0x00000000fffff984 */ /* 0x000fe20000000800 */
[----:B------:R-:W-:Y:S01]  /*29e0*/  @!PT LDS RZ, [RZ] ;  /* 0x00000000fffff984 */ /* 0x000fe20000000800 */
[----:B------:R-:W-:Y:S01]  /*29f0*/  @!PT LDS RZ, [RZ] ;  /* 0x00000000fffff984 */ /* 0x000fe20000000800 */
[----:B------:R2:W-:Y:S06]  /*2a00*/  MEMBAR.ALL.CTA ;  /* 0x0000000000007992 */ /* 0x0005ec0000008000 */
[----:B--2---:R-:W2:Y:S01]  /*2a10*/  FENCE.VIEW.ASYNC.S ;  /* 0x00000000000073c6 */ /* 0x004ea20000000000 */
[----:B------:R-:W-:Y:S01]  /*2a20*/  SEL R11, R11, RZ, P1 ;  /* 0x000000ff0b0b7207 */ /* 0x000fe20000800000 */
[----:B--2---:R2:W-:Y:S01]  /*2a30*/  SYNCS.ARRIVE.TRANS64.RED.A1T0 RZ, [R0+URZ], RZ ;  /* 0x000000ff00ff79a7 */ /* 0x0045e200081004ff */
[----:B-1----:R-:W-:-:S02]  /*2a40*/  LOP3.LUT P3, RZ, R6, 0x1, RZ, 0xc0, !PT ;  /* 0x0000000106ff7812 */ /* 0x002fc4000786c0ff */
[----:B------:R-:W-:-:S04]  /*2a50*/  SEL R5, RZ, 0x1, P1 ;  /* 0x00000001ff057807 */ /* 0x000fc80000800000 */
[----:B------:R-:W-:Y:S02]  /*2a60*/  LOP3.LUT R10, R10, R5, RZ, 0x3c, !PT ;  /* 0x000000050a0a7212 */ /* 0x000fe400078e3cff */
[----:B--2---:R-:W-:-:S04]  /*2a70*/  SEL R0, RZ, 0x1, P0 ;  /* 0x00000001ff007807 */ /* 0x004fc80000000000 */
[----:B------:R-:W-:Y:S01]  /*2a80*/  LOP3.LUT R9, R9, R0, RZ, 0x3c, !PT ;  /* 0x0000000009097212 */ /* 0x000fe200078e3cff */
[----:B------:R-:W-:Y:S06]  /*2a90*/  @P3 BRA `(.L_x_47) ;  /* 0xfffffffc002c3947 */ /* 0x000fec000383ffff */
[----:B------:R-:W-:Y:S01]  /*2aa0*/  ULEA UR5, UR6, UR37, 0x3 ;  /* 0x0000002506057291 */ /* 0x000fe2000f8e18ff */
[----:B------:R-:W-:-:S08]  /*2ab0*/  SHF.L.U32 R3, R12, 0x1f, RZ ;  /* 0x0000001f0c037819 */ /* 0x000fd000000006ff */
[----:B------:R-:W1:Y:S02]  /*2ac0*/  SYNCS.PHASECHK.TRANS64 P0, [UR5+0xa0], R3 ;  /* 0x0000a003ff0075a7 */ /* 0x000e640008001005 */
[----:B-1----:R-:W-:Y:S05]  /*2ad0*/  @P0 BRA `(.L_x_48) ;  /* 0x0000000000080947 */ /* 0x002fea0003800000 */
[----:B------:R-:W1:Y:S02]  /*2ae0*/  SYNCS.PHASECHK.TRANS64.TRYWAIT P0, [UR5+0xa0], R3 ;  /* 0x0000a003ff0075a7 */ /* 0x000e640008001105 */
[----:B-1----:R-:W-:Y:S05]  /*2af0*/  @!P0 BRA `(.L_x_49) ;  /* 0x0000003800f08947 */ /* 0x002fea0003800000 */
.L_x_48:
[----:B------:R-:W-:-:S04]  /*2b00*/  UIADD3 UR4, UPT, UPT, UR6, 0x1, URZ ;  /* 0x0000000106047890 */ /* 0x000fc8000fffe0ff */
[----:B------:R-:W-:-:S04]  /*2b10*/  UISETP.NE.AND UP0, UPT, UR4, 0x2, UPT ;  /* 0x000000020400788c */ /* 0x000fc8000bf05270 */
[----:B------:R-:W-:Y:S02]  /*2b20*/  USEL UR7, URZ, 0x1, UP0 ;  /* 0x00000001ff077887 */ /* 0x000fe40008000000 */
[----:B------:R-:W-:-:S04]  /*2b30*/  USEL UR4, UR4, URZ, UP0 ;  /* 0x000000ff04047287 */ /* 0x000fc80008000000 */
[----:B------:R-:W-:Y:S01]  /*2b40*/  ULEA UR4, UR4, UR37, 0x3 ;  /* 0x0000002504047291 */ /* 0x000fe2000f8e18ff */
[----:B-1----:R-:W-:-:S04]  /*2b50*/  LOP3.LUT R3, R12, UR7, RZ, 0x3c, !PT ;  /* 0x000000070c037c12 */ /* 0x002fc8000f8e3cff */
[----:B------:R-:W-:-:S04]  /*2b60*/  SHF.L.U32 R0, R3, 0x1f, RZ ;  /* 0x0000001f03007819 */ /* 0x000fc800000006ff */
[----:B------:R-:W1:Y:S02]  /*2b70*/  SYNCS.PHASECHK.TRANS64 P0, [UR4+0xa0], R0 ;  /* 0x0000a000ff0075a7 */ /* 0x000e640008001004 */
[----:B-1----:R-:W-:Y:S05]  /*2b80*/  @P0 EXIT ;  /* 0x000000000000094d */ /* 0x002fea0003800000 */
[----:B------:R-:W-:Y:S02]  /*2b90*/  SHF.L.U32 R3, R3, 0x1f, RZ ;  /* 0x0000001f03037819 */ /* 0x000fe400000006ff */
[----:B------:R-:W-:-:S07]  /*2ba0*/  MOV R0, UR4 ;  /* 0x0000000400007c02 */ /* 0x000fce0008000f00 */
.L_x_50:
[----:B-1----:R1:W2:Y:S02]  /*2bb0*/  SYNCS.PHASECHK.TRANS64.TRYWAIT P0, [R0+URZ+0xa0], R3 ;  /* 0x0000a003000075a7 */ /* 0x0022a400080011ff */
[----:B--2---:R-:W-:Y:S05]  /*2bc0*/  @!P0 NANOSLEEP.SYNCS 0x989680 ;  /* 0x009896800000895d */ /* 0x004fea0003900000 */
[----:B------:R-:W2:Y:S02]  /*2bd0*/  @!P0 SYNCS.PHASECHK.TRANS64 P0, [R0+URZ+0xa0], R3 ;  /* 0x0000a003000085a7 */ /* 0x000ea400080010ff */
[----:B--2---:R-:W-:Y:S05]  /*2be0*/  @P0 EXIT ;  /* 0x000000000000094d */ /* 0x004fea0003800000 */
[----:B------:R-:W-:Y:S05]  /*2bf0*/  BRA `(.L_x_50) ;  /* 0xfffffffc00ec7947 */ /* 0x000fea000383ffff */
.L_x_43:
[----:B------:R-:W-:-:S09]  /*2c00*/  UISETP.NE.AND UP1, UPT, UR8, URZ, UPT ;  /* 0x000000ff0800728c */ /* 0x000fd2000bf25270 */
[----:B------:R-:W-:Y:S05]  /*2c10*/  BRA.U UP1, `(.L_x_51) ;  /* 0x0000000d01787547 */ /* 0x000fea000b800000 */
[----:B------:R-:W-:Y:S01]  /*2c20*/  UMOV UR4, 0x40 ;  /* 0x0000004000047882 */ /* 0x000fe20000000000 */
[----:B------:R-:W-:Y:S01]  /*2c30*/  NOP ;  /* 0x0000000000007918 */ /* 0x000fe20000000000 */
[----:B------:R-:W-:Y:S01]  /*2c40*/  ULEA UR4, UR37, UR4, 0x18 ;  /* 0x0000000425047291 */ /* 0x000fe2000f8ec0ff */
[----:B------:R-:W-:Y:S02]  /*2c50*/  UMOV UR5, 0x400 ;  /* 0x0000040000057882 */ /* 0x000fe40000000000 */
[----:B------:R-:W-:-:S06]  /*2c60*/  ULEA UR37, UR37, UR5, 0x18 ;  /* 0x0000000525257291 */ /* 0x000fcc000f8ec0ff */
[----:B------:R-:W1:Y:S02]  /*2c70*/  LDS.U8 R0, [UR4+0x1c] ;  /* 0x00001c04ff007984 */ /* 0x000e640008000000 */
[----:B-1----:R-:W-:-:S13]  /*2c80*/  ISETP.NE.AND P0, PT, R0, RZ, PT ;  /* 0x000000ff0000720c */ /* 0x002fda0003f05270 */
[----:B------:R-:W-:Y:S05]  /*2c90*/  @P0 BRA `(.L_x_52) ;  /* 0x0000000000580947 */ /* 0x000fea0003800000 */
[----:B------:R-:W-:-:S13]  /*2ca0*/  ELECT P0, URZ, PT ;  /* 0x0000000000ff782f */ /* 0x000fda0003800000 */
[----:B------:R-:W-:Y:S05]  /*2cb0*/  @!P0 BRA `(.L_x_53) ;  /* 0x0000000000608947 */ /* 0x000fea0003800000 */
[----:B------:R-:W-:Y:S01]  /*2cc0*/  UMOV UR5, 0x10 ;  /* 0x0000001000057882 */ /* 0x000fe20000000000 */
[----:B------:R-:W-:Y:S01]  /*2cd0*/  HFMA2 R0, -RZ, RZ, 0, 5.9604644775390625e-08 ;  /* 0x00000001ff007431 */ /* 0x000fe200000001ff */
[----:B------:R-:W-:-:S03]  /*2ce0*/  MOV R2, 0xffff ;  /* 0x0000ffff00027802 */ /* 0x000fc60000000f00 */
[----:B------:R-:W-:Y:S04]  /*2cf0*/  DEPBAR.LE SB1, 0x36 ;  /* 0x00009d800000791a */ /* 0x000fe80000000000 */
[----:B------:R-:W1:Y:S02]  /*2d00*/  UTCATOMSWS.FIND_AND_SET.ALIGN UP0, UR5, UR5 ;  /* 0x00000005000575e3 */ /* 0x000e640008000800 */
[----:B-1----:R-:W-:Y:S01]  /*2d10*/  MOV R3, UR5 ;  /* 0x0000000500037c02 */ /* 0x002fe20008000f00 */
[----:B------:R-:W-:Y:S06]  /*2d20*/  BRA.U UP0, `(.L_x_54) ;  /* 0x0000000100187547 */ /* 0x000fec000b800000 */
.L_x_55:
[----:B------:R-:W-:Y:S05]  /*2d30*/  NANOSLEEP 0x64 ;  /* 0x000000640000795d */ /* 0x000fea0003800000 */
[----:B------:R-:W-:-:S05]  /*2d40*/  UMOV UR5, 0x10 ;  /* 0x0000001000057882 */ /* 0x000fca0000000000 */
[----:B------:R-:W-:Y:S04]  /*2d50*/  DEPBAR.LE SB1, 0x36 ;  /* 0x00009d800000791a */ /* 0x000fe80000000000 */
[----:B------:R-:W1:Y:S02]  /*2d60*/  UTCATOMSWS.FIND_AND_SET.ALIGN UP0, UR5, UR5 ;  /* 0x00000005000575e3 */ /* 0x000e640008000800 */
[----:B-1----:R-:W-:Y:S01]  /*2d70*/  MOV R3, UR5 ;  /* 0x0000000500037c02 */ /* 0x002fe20008000f00 */
[----:B------:R-:W-:Y:S05]  /*2d80*/  BRA.U !UP0, `(.L_x_55) ;  /* 0xfffffffd08e87547 */ /* 0x000fea000b83ffff */
.L_x_54:
[-C--:B------:R-:W-:Y:S02]  /*2d90*/  SHF.L.U32 R2, R2, R3.reuse, RZ ;  /* 0x0000000302027219 */ /* 0x080fe400000006ff */
[----:B------:R-:W-:Y:S01]  /*2da0*/  SHF.L.U32 R0, R0, R3, RZ ;  /* 0x0000000300007219 */ /* 0x000fe200000006ff */
[----:B------:R-:W-:Y:S02]  /*2db0*/  IMAD.SHL.U32 R3, R3, 0x20, RZ ;  /* 0x0000002003037824 */ /* 0x000fe400078e00ff */
[----:B------:R1:W-:Y:S04]  /*2dc0*/  ATOMS.OR RZ, [UR4+0x14], R2 ;  /* 0x00001402ffff798c */ /* 0x0003e8000b000004 */
[----:B------:R1:W-:Y:S04]  /*2dd0*/  ATOMS.OR RZ, [UR4+0x18], R0 ;  /* 0x00001800ffff798c */ /* 0x0003e8000b000004 */
[----:B------:R1:W-:Y:S01]  /*2de0*/  STS [UR37+0x140], R3 ;  /* 0x00014003ff007988 */ /* 0x0003e20008000825 */
[----:B------:R-:W-:Y:S05]  /*2df0*/  BRA `(.L_x_53) ;  /* 0x0000000000107947 */ /* 0x000fea0003800000 */
.L_x_52:
[----:B------:R-:W-:Y:S02]  /*2e00*/  MOV R0, 0xffffffff ;  /* 0xffffffff00007802 */ /* 0x000fe40000000f00 */
[----:B------:R-:W-:-:S03]  /*2e10*/  MOV R2, 0x2e40 ;  /* 0x00002e4000027802 */ /* 0x000fc60000000f00 */
[----:B------:R1:W-:Y:S04]  /*2e20*/  STS [UR37+0x140], R0 ;  /* 0x00014000ff007988 */ /* 0x0003e80008000825 */
[----:B-1-3-5:R-:W-:Y:S05]  /*2e30*/  CALL.REL.NOINC `($__internal_1_$__cuda_sm10x_tcgen05_guardrail_trap_phase_invalid_during_alloc) ;  /* 0x0000003c006c7944 */ /* 0x02afea0003c00000 */
.L_x_53:
[----:B------:R-:W-:Y:S05]  /*2e40*/  WARPSYNC.ALL ;  /* 0x0000000000007948 */ /* 0x000fea0003800000 */
[----:B------:R-:W2:Y:S01]  /*2e50*/  S2UR UR6, SR_CgaCtaId ;  /* 0x00000000000679c3 */ /* 0x000ea20000008800 */
[----:B------:R-:W-:Y:S01]  /*2e60*/  UMOV UR4, 0x400 ;  /* 0x0000040000047882 */ /* 0x000fe20000000000 */
[----:B------:R-:W-:-:S06]  /*2e70*/  NOP ;  /* 0x0000000000007918 */ /* 0x000fcc0000000000 */
[----:B------:R-:W-:Y:S06]  /*2e80*/  BAR.ARV 0x6, 0xa0 ;  /* 0x0182800000007b1d */ /* 0x000fec0000002000 */
[----:B------:R-:W4:Y:S01]  /*2e90*/  LDCU UR7, c[0x0][0x38c] ;  /* 0x00007180ff0777ac */ /* 0x000f220008000800 */
[----:B------:R-:W-:Y:S01]  /*2ea0*/  IMAD.MOV.U32 R11, RZ, RZ, 0x1 ;  /* 0x00000001ff0b7424 */ /* 0x000fe200078e00ff */
[----:B------:R-:W-:Y:S01]  /*2eb0*/  CS2R R8, SRZ ;  /* 0x0000000000087805 */ /* 0x000fe2000001ff00 */
[----:B------:R-:W-:Y:S01]  /*2ec0*/  IMAD.MOV.U32 R10, RZ, RZ, RZ ;  /* 0x000000ffff0a7224 */ /* 0x000fe200078e00ff */
[----:B------:R-:W-:Y:S01]  /*2ed0*/  UMOV UR18, URZ ;  /* 0x000000ff00127c82 */ /* 0x000fe20008000000 */
[----:B------:R-:W-:Y:S01]  /*2ee0*/  UMOV UR17, URZ ;  /* 0x000000ff00117c82 */ /* 0x000fe20008000000 */
[----:B------:R-:W-:Y:S01]  /*2ef0*/  UMOV UR20, 0x0 ;  /* 0x0000000000147882 */ /* 0x000fe20000000000 */
[----:B------:R-:W-:Y:S01]  /*2f00*/  UMOV UR21, 0x4100010 ;  /* 0x0410001000157882 */ /* 0x000fe20000000000 */
[----:B--2---:R-:W-:Y:S01]  /*2f10*/  ULEA UR6, UR6, UR4, 0x18 ;  /* 0x0000000406067291 */ /* 0x004fe2000f8ec0ff */
[----:B------:R-:W2:Y:S03]  /*2f20*/  LDCU UR4, c[0x0][0x38c] ;  /* 0x00007180ff0477ac */ /* 0x000ea60008000800 */
[----:B------:R-:W-:-:S02]  /*2f30*/  UIADD3 UR11, UPT, UPT, UR6, 0x2400, URZ ;  /* 0x00002400060b7890 */ /* 0x000fc4000fffe0ff */
[----:B----4-:R-:W-:-:S03]  /*2f40*/  UIADD3 UR7, UPT, UPT, UR7, 0x1f, URZ ;  /* 0x0000001f07077890 */ /* 0x010fc6000fffe0ff */
[----:B-1----:R-:W1:Y:S01]  /*2f50*/  LDS R0, [UR6+0x140] ;  /* 0x00014006ff007984 */ /* 0x002e620008000800 */
[----:B------:R-:W-:Y:S02]  /*2f60*/  UIADD3 UR12, UPT, UPT, UR6, 0x5c00, URZ ;  /* 0x00005c00060c7890 */ /* 0x000fe4000fffe0ff */
[----:B------:R-:W-:Y:S02]  /*2f70*/  USHF.R.S32.HI UR5, URZ, 0x1f, UR7 ;  /* 0x0000001fff057899 */ /* 0x000fe40008011407 */
[----:B------:R-:W-:Y:S02]  /*2f80*/  USHF.R.U32.HI UR11, URZ, 0x4, UR11 ;  /* 0x00000004ff0b7899 */ /* 0x000fe4000801160b */
[----:B------:R-:W-:Y:S02]  /*2f90*/  ULEA.HI UR5, UR5, UR7, URZ, 0x5 ;  /* 0x0000000705057291 */ /* 0x000fe4000f8f28ff */
[----:B------:R-:W-:Y:S02]  /*2fa0*/  USHF.R.U32.HI UR12, URZ, 0x4, UR12 ;  /* 0x00000004ff0c7899 */ /* 0x000fe4000801160c */
[----:B------:R-:W-:-:S02]  /*2fb0*/  USHF.R.S32.HI UR5, URZ, 0x5, UR5 ;  /* 0x00000005ff057899 */ /* 0x000fc40008011405 */
[----:B------:R-:W-:Y:S02]  /*2fc0*/  ULOP3.LUT UR11, UR11, 0x3fff, URZ, 0xc0, !UPT ;  /* 0x00003fff0b0b7892 */ /* 0x000fe4000f8ec0ff */
[----:B------:R-:W-:Y:S02]  /*2fd0*/  UISETP.LT.AND UP0, UPT, UR5, 0x1, UPT ;  /* 0x000000010500788c */ /* 0x000fe4000bf01270 */
[----:B------:R-:W-:Y:S02]  /*2fe0*/  ULOP3.LUT UR12, UR12, 0x3fff, URZ, 0xc0, !UPT ;  /* 0x00003fff0c0c7892 */ /* 0x000fe4000f8ec0ff */
[----:B------:R-:W-:Y:S02]  /*2ff0*/  USEL UR10, UR5, 0x1, !UP0 ;  /* 0x00000001050a7887 */ /* 0x000fe4000c000000 */
[----:B------:R-:W-:Y:S02]  /*3000*/  ULOP3.LUT UR11, UR11, 0x10000, URZ, 0xfc, !UPT ;  /* 0x000100000b0b7892 */ /* 0x000fe4000f8efcff */
[----:B------:R-:W-:-:S02]  /*3010*/  ULOP3.LUT UR12, UR12, 0x10000, URZ, 0xfc, !UPT ;  /* 0x000100000c0c7892 */ /* 0x000fc4000f8efcff */
[----:B------:R-:W-:Y:S02]  /*3020*/  UIADD3 UR10, UPT, UPT, -UR10, URZ, URZ ;  /* 0x000000ff0a0a7290 */ /* 0x000fe4000fffe1ff */
[----:B--2---:R-:W-:Y:S01]  /*3030*/  UISETP.GE.AND UP3, UPT, UR4, 0x1, UPT ;  /* 0x000000010400788c */ /* 0x004fe2000bf66270 */
[----:B-1----:R-:W-:-:S15]  /*3040*/  R2UR UR19, R0 ;  /* 0x00000000001372ca */ /* 0x002fde00000e0000 */
.L_x_62:
[----:B------:R-:W-:Y:S02]  /*3050*/  LEA R0, R10, UR6, 0x3 ;  /* 0x000000060a007c11 */ /* 0x000fe4000f8e18ff */
[----:B------:R-:W-:Y:S02]  /*3060*/  SHF.L.U32 R5, R9, 0x1f, RZ ;  /* 0x0000001f09057819 */ /* 0x000fe400000006ff */
[----:B------:R-:W-:Y:S01]  /*3070*/  PLOP3.LUT P0, PT, PT, PT, UP3, 0x80, 0x8 ;  /* 0x000000000008781c */ /* 0x000fe20003f0f038 */
[----:B------:R-:W-:Y:S01]  /*3080*/  VIADD R3, R0, 0xa0 ;  /* 0x000000a000037836 */ /* 0x000fe20000000000 */
[----:B-1----:R-:W1:Y:S02]  /*3090*/  SYNCS.PHASECHK.TRANS64.TRYWAIT P1, [R0+URZ+0x90], R5 ;  /* 0x00009005000075a7 */ /* 0x002e6400080211ff */
[----:B-1--4-:R-:W-:Y:S09]  /*30a0*/  @!P1 BRA `(.L_x_56) ;  /* 0x00000034009c9947 */ /* 0x012ff20003800000 */
.L_x_119:
[----:B------:R-:W-:Y:S01]  /*30b0*/  LEA R4, R10, UR6, 0x4 ;  /* 0x000000060a047c11 */ /* 0x000fe2000f8e20ff */
[----:B------:R-:W-:Y:S01]  /*30c0*/  @UP3 ULEA UR4, UR17, UR6, 0x3 ;  /* 0x0000000611043291 */ /* 0x000fe2000f8e18ff */
[----:B------:R-:W-:Y:S01]  /*30d0*/  PLOP3.LUT P2, PT, PT, PT, PT, 0x80, 0x8 ;  /* 0x000000000008781c */ /* 0x000fe20003f4f070 */
[----:B------:R-:W-:Y:S01]  /*30e0*/  ULEA UR9, UR18, UR6, 0x3 ;  /* 0x0000000612097291 */ /* 0x000fe2000f8e18ff */
[----:B------:R-:W-:Y:S02]  /*30f0*/  PRMT R3, RZ, 0x654, R3 ;  /* 0x00000654ff037816 */ /* 0x000fe40000000003 */
[----:B-1----:R-:W1:Y:S01]  /*3100*/  LDS.128 R4, [R4+0x120] ;  /* 0x0001200004047984 */ /* 0x002e620000000c00 */
[----:B------:R-:W-:Y:S02]  /*3110*/  @P0 SHF.L.U32 R2, R8, 0x1f, RZ ;  /* 0x0000001f08020819 */ /* 0x000fe400000006ff */
[----:B------:R-:W-:Y:S01]  /*3120*/  SHF.L.U32 R0, R11, 0x1f, RZ ;  /* 0x0000001f0b007819 */ /* 0x000fe200000006ff */
[----:B------:R-:W-:Y:S01]  /*3130*/  @!PT LDS RZ, [RZ] ;  /* 0x00000000fffff984 */ /* 0x000fe20000000800 */
[----:B------:R-:W-:Y:S01]  /*3140*/  @!PT LDS RZ, [RZ] ;  /* 0x00000000fffff984 */ /* 0x000fe20000000800 */
[----:B------:R-:W-:Y:S01]  /*3150*/  @!PT LDS RZ, [RZ] ;  /* 0x00000000fffff984 */ /* 0x000fe20000000800 */
[----:B------:R-:W-:Y:S01]  /*3160*/  @!PT LDS RZ, [RZ] ;  /* 0x00000000fffff984 */ /* 0x000fe20000000800 */
[----:B------:R2:W-:Y:S06]  /*3170*/  MEMBAR.ALL.CTA ;  /* 0x0000000000007992 */ /* 0x0005ec0000008000 */
[----:B--2---:R-:W2:Y:S02]  /*3180*/  FENCE.VIEW.ASYNC.S ;  /* 0x00000000000073c6 */ /* 0x004ea40000000000 */
[----:B--2---:R2:W-:Y:S01]  /*3190*/  SYNCS.ARRIVE.TRANS64.RED.A1T0 RZ, [R3+URZ], RZ ;  /* 0x000000ff03ff79a7 */ /* 0x0045e200081004ff */
[----:B------:R2:W4:Y:S01]  /*31a0*/  @P0 SYNCS.PHASECHK.TRANS64.TRYWAIT P2, [UR4], R2 ;  /* 0x00000002ff0005a7 */ /* 0x0005220008041104 */
[----:B-1----:R-:W-:Y:S01]  /*31b0*/  LOP3.LUT P1, RZ, R6, 0x1, RZ, 0xc0, !PT ;  /* 0x0000000106ff7812 */ /* 0x002fe2000782c0ff */
[----:B------:R-:W1:Y:S02]  /*31c0*/  SYNCS.PHASECHK.TRANS64.TRYWAIT P0, [UR9+0xd0], R0 ;  /* 0x0000d000ff0075a7 */ /* 0x000e640008001109 */
[----:B-12-4-:R-:W-:Y:S10]  /*31d0*/  @!P0 BRA `(.L_x_57) ;  /* 0x0000003400648947 */ /* 0x016ff40003800000 */
.L_x_121:
[----:B------:R-:W-:Y:S01]  /*31e0*/  IADD3 R10, PT, PT, R10, 0x1, RZ ;  /* 0x000000010a0a7810 */ /* 0x000fe20007ffe0ff */
[----:B------:R-:W-:Y:S06]  /*31f0*/  BRA.U !UP3, `(.L_x_58) ;  /* 0x000000010ba07547 */ /* 0x000fec000b800000 */
[----:B------:R-:W-:Y:S02]  /*3200*/  ULEA.HI UR8, UR18, UR18, URZ, 0x1 ;  /* 0x0000001212087291 */ /* 0x000fe4000f8f08ff */
[----:B------:R-:W-:Y:S02]  /*3210*/  UPLOP3.LUT UP4, UPT, UPT, UPT, UPT, 0x40, 0x4 ;  /* 0x000000000004789c */ /* 0x000fe40003f8e870 */
[----:B------:R-:W-:Y:S02]  /*3220*/  USHF.L.U32 UR4, UR8, 0x5, URZ ;  /* 0x0000000508047899 */ /* 0x000fe400080006ff */
[----:B------:R-:W-:Y:S02]  /*3230*/  ULOP3.LUT UR8, UR8, 0xffe, URZ, 0xc0, !UPT ;  /* 0x00000ffe08087892 */ /* 0x000fe4000f8ec0ff */
[----:B------:R-:W-:Y:S02]  /*3240*/  ULOP3.LUT UR4, UR4, 0xffffffc0, URZ, 0xc0, !UPT ;  /* 0xffffffc004047892 */ /* 0x000fe4000f8ec0ff */
[----:B------:R-:W-:-:S02]  /*3250*/  UIADD3 UR8, UPT, UPT, -UR8, UR18, URZ ;  /* 0x0000001208087290 */ /* 0x000fc4000fffe1ff */
[----:B------:R-:W-:Y:S01]  /*3260*/  UIADD3 UR4, UPT, UPT, UR19, UR4, URZ ;  /* 0x0000000413047290 */ /* 0x000fe2000fffe0ff */
[----:B------:R-:W-:Y:S01]  /*3270*/  UMOV UR16, UR10 ;  /* 0x0000000a00107c82 */ /* 0x000fe20008000000 */
[----:B------:R-:W-:Y:S02]  /*3280*/  UMOV UR15, UR5 ;  /* 0x00000005000f7c82 */ /* 0x000fe40008000000 */
[----:B------:R-:W-:Y:S01]  /*3290*/  ULEA UR8, UR8, UR4, 0x14 ;  /* 0x0000000408087291 */ /* 0x000fe2000f8ea0ff */
[----:B------:R-:W-:-:S11]  /*32a0*/  UMOV UR14, UR17 ;  /* 0x00000011000e7c82 */ /* 0x000fd60008000000 */
.L_x_61:
[----:B------:R-:W-:Y:S02]  /*32b0*/  UIADD3 UR16, UPT, UPT, UR16, 0x1, URZ ;  /* 0x0000000110107890 */ /* 0x000fe4000fffe0ff */
[----:B--2---:R-:W-:Y:S02]  /*32c0*/  ULEA UR7, UR14, UR6, 0x3 ;  /* 0x000000060e077291 */ /* 0x004fe4000f8e18ff */
[----:B------:R-:W-:Y:S01]  /*32d0*/  UISETP.NE.AND UP0, UPT, UR16, URZ, UPT ;  /* 0x000000ff1000728c */ /* 0x000fe2000bf05270 */
[----:B----4-:R-:W-:Y:S10]  /*32e0*/  @P2 BRA `(.L_x_59) ;  /* 0x00000000000c2947 */ /* 0x010ff40003800000 */
[----:B-1----:R-:W-:Y:S04]  /*32f0*/  SHF.L.U32 R3, R8, 0x1f, RZ ;  /* 0x0000001f08037819 */ /* 0x002fe800000006ff */
[----:B------:R-:W1:Y:S02]  /*3300*/  SYNCS.PHASECHK.TRANS64.TRYWAIT P0, [UR7], R3 ;  /* 0x00000003ff0075a7 */ /* 0x000e640008001107 */
[----:B-1----:R-:W-:Y:S05]  /*3310*/  @!P0 BRA `(.L_x_60) ;  /* 0x00000034002c8947 */ /* 0x002fea0003800000 */
.L_x_59:
[----:B------:R-:W-:Y:S01]  /*3320*/  UISETP.NE.AND UP1, UPT, UR15, 0x1, UPT ;  /* 0x000000010f00788c */ /* 0x000fe2000bf25270 */
[----:B------:R-:W-:Y:S01]  /*3330*/  PLOP3.LUT P2, PT, PT, PT, PT, 0x80, 0x8 ;  /* 0x000000000008781c */ /* 0x000fe20003f4f070 */
[----:B------:R-:W-:Y:S02]  /*3340*/  UIADD3 UR17, UPT, UPT, UR14, 0x1, URZ ;  /* 0x000000010e117890 */ /* 0x000fe4000fffe0ff */
[----:B------:R-:W-:Y:S02]  /*3350*/  ULEA UR22, UR14, UR12, 0x7 ;  /* 0x0000000c0e167291 */ /* 0x000fe4000f8e38ff */
[----:B------:R-:W-:Y:S01]  /*3360*/  UISETP.NE.AND UP2, UPT, UR17, 0x7, UPT ;  /* 0x000000071100788c */ /* 0x000fe2000bf45270 */
[----:B------:R-:W-:Y:S01]  /*3370*/  PLOP3.LUT P0, PT, PT, PT, UP1, 0x80, 0x8 ;  /* 0x000000000008781c */ /* 0x000fe20003f0f018 */
[----:B------:R-:W-:Y:S02]  /*3380*/  ULEA UR24, UR14, UR11, 0x7 ;  /* 0x0000000b0e187291 */ /* 0x000fe4000f8e38ff */
[----:B------:R-:W-:Y:S02]  /*3390*/  USEL UR13, URZ, 0x1, UP2 ;  /* 0x00000001ff0d7887 */ /* 0x000fe40009000000 */
[----:B------:R-:W-:Y:S02]  /*33a0*/  USEL UR17, UR17, URZ, UP2 ;  /* 0x000000ff11117287 */ /* 0x000fe40009000000 */
[----:B------:R-:W-:Y:S02]  /*33b0*/  UIADD3 UR7, UPT, UPT, UR7, 0x38, URZ ;  /* 0x0000003807077890 */ /* 0x000fe4000fffe0ff */
[----:B------:R-:W-:Y:S01]  /*33c0*/  @UP1 ULEA UR4, UR17, UR6, 0x3 ;  /* 0x0000000611041291 */ /* 0x000fe2000f8e18ff */
[----:B------:R-:W-:Y:S01]  /*33d0*/  LOP3.LUT R8, R8, UR13, RZ, 0x3c, !PT ;  /* 0x0000000d08087c12 */ /* 0x000fe2000f8e3cff */
[----:B------:R-:W-:Y:S01]  /*33e0*/  UMOV UR23, 0xc0004010 ;  /* 0xc000401000177882 */ /* 0x000fe20000000000 */
[----:B------:R-:W-:Y:S01]  /*33f0*/  UMOV UR25, 0xc0004010 ;  /* 0xc000401000197882 */ /* 0x000fe20000000000 */
[----:B------:R-:W-:Y:S01]  /*3400*/  UIADD3 UR15, UPT, UPT, UR15, -0x1, URZ ;  /* 0xffffffff0f0f7890 */ /* 0x000fe2000fffe0ff */
[----:B-1----:R-:W-:Y:S01]  /*3410*/  @P0 SHF.L.U32 R0, R8, 0x1f, RZ ;  /* 0x0000001f08000819 */ /* 0x002fe200000006ff */
[----:B------:R-:W-:Y:S03]  /*3420*/  UMOV UR14, UR17 ;  /* 0x00000011000e7c82 */ /* 0x000fe60008000000 */
[----:B------:R2:W4:Y:S01]  /*3430*/  @P0 SYNCS.PHASECHK.TRANS64.TRYWAIT P2, [UR4], R0 ;  /* 0x00000000ff0005a7 */ /* 0x0005220008041104 */
[----:B------:R2:W-:Y:S01]  /*3440*/  UTCQMMA gdesc[UR24], gdesc[UR22], tmem[UR8], tmem[UR20], idesc[UR21], UP4 ;  /* 0x00ff1416180075ea */ /* 0x0005e2000a000308 */
[----:B------:R-:W-:Y:S01]  /*3450*/  UPLOP3.LUT UP4, UPT, UPT, UPT, UPT, 0x80, 0x8 ;  /* 0x000000000008789c */ /* 0x000fe20003f8f070 */
[----:B------:R2:W-:Y:S01]  /*3460*/  UTCBAR [UR7], URZ ;  /* 0x000000ff070073e9 */ /* 0x0005e200080000ff */
[----:B------:R-:W-:Y:S09]  /*3470*/  BRA.U UP0, `(.L_x_61) ;  /* 0xfffffffd008c7547 */ /* 0x000ff2000b83ffff */
.L_x_58:
[----:B------:R-:W-:Y:S01]  /*3480*/  UIADD3 UR18, UPT, UPT, UR18, 0x1, URZ ;  /* 0x0000000112127890 */ /* 0x000fe2000fffe0ff */
[C---:B------:R-:W-:Y:S01]  /*3490*/  ISETP.NE.AND P0, PT, R10.reuse, 0x2, PT ;  /* 0x000000020a00780c */ /* 0x040fe20003f05270 */
[----:B------:R-:W-:Y:S02]  /*34a0*/  UIADD3 UR9, UPT, UPT, UR9, 0xb0, URZ ;  /* 0x000000b009097890 */ /* 0x000fe4000fffe0ff */
[----:B------:R-:W-:Y:S01]  /*34b0*/  UISETP.NE.AND UP0, UPT, UR18, 0x4, UPT ;  /* 0x000000041200788c */ /* 0x000fe2000bf05270 */
[----:B-12---:R-:W-:Y:S02]  /*34c0*/  SEL R0, RZ, 0x1, P0 ;  /* 0x00000001ff007807 */ /* 0x006fe40000000000 */
[----:B------:R-:W-:Y:S01]  /*34d0*/  SEL R10, R10, RZ, P0 ;  /* 0x000000ff0a0a7207 */ /* 0x000fe20000000000 */
[----:B------:R-:W-:Y:S01]  /*34e0*/  USEL UR4, URZ, 0x1, UP0 ;  /* 0x00000001ff047887 */ /* 0x000fe20008000000 */
[----:B------:R-:W-:Y:S01]  /*34f0*/  LOP3.LUT R9, R9, R0, RZ, 0x3c, !PT ;  /* 0x0000000009097212 */ /* 0x000fe200078e3cff */
[----:B------:R-:W-:Y:S01]  /*3500*/  USEL UR18, UR18, URZ, UP0 ;  /* 0x000000ff12127287 */ /* 0x000fe20008000000 */
[----:B------:R1:W-:Y:S03]  /*3510*/  UTCBAR [UR9], URZ ;  /* 0x000000ff090073e9 */ /* 0x0003e600080000ff */
[----:B------:R-:W-:Y:S01]  /*3520*/  LOP3.LUT R11, R11, UR4, RZ, 0x3c, !PT ;  /* 0x000000040b0b7c12 */ /* 0x000fe2000f8e3cff */
[----:B------:R-:W-:Y:S07]  /*3530*/  @P1 BRA `(.L_x_62) ;  /* 0xfffffff800c41947 */ /* 0x000fee000383ffff */
[----:B------:R-:W2:Y:S01]  /*3540*/  S2UR UR4, SR_CgaCtaId ;  /* 0x00000000000479c3 */ /* 0x000ea20000008800 */
[----:B------:R-:W-:Y:S01]  /*3550*/  ELECT P0, URZ, PT ;  /* 0x0000000000ff782f */ /* 0x000fe20003800000 */
[----:B------:R-:W-:Y:S01]  /*3560*/  IMAD.MOV.U32 R0, RZ, RZ, 0x1 ;  /* 0x00000001ff007424 */ /* 0x000fe200078e00ff */
[----:B------:R-:W-:Y:S01]  /*3570*/  UIADD3 UR6, UPT, UPT, UR6, 0xd0, URZ ;  /* 0x000000d006067890 */ /* 0x000fe2000fffe0ff */
[----:B------:R-:W-:Y:S01]  /*3580*/  SHF.L.U32 R3, R11, 0x1f, RZ ;  /* 0x0000001f0b037819 */ /* 0x000fe200000006ff */
[----:B------:R-:W-:-:S03]  /*3590*/  UMOV UR5, 0x40 ;  /* 0x0000004000057882 */ /* 0x000fc60000000000 */
[----:B------:R-:W-:Y:S01]  /*35a0*/  UVIRTCOUNT.DEALLOC.SMPOOL 0x80 ;  /* 0x000000800000784c */ /* 0x000fe20000000000 */
[----:B--2---:R-:W-:Y:S02]  /*35b0*/  ULEA UR4, UR4, UR5, 0x18 ;  /* 0x0000000504047291 */ /* 0x004fe4000f8ec0ff */
[----:B------:R-:W-:-:S07]  /*35c0*/  ULEA UR5, UR18, UR6, 0x3 ;  /* 0x0000000612057291 */ /* 0x000fce000f8e18ff */
[----:B------:R2:W-:Y:S02]  /*35d0*/  @P0 STS.U8 [UR4+0x1c], R0 ;  /* 0x00001c00ff000988 */ /* 0x0005e40008000004 */
[----:B------:R-:W3:Y:S02]  /*35e0*/  SYNCS.PHASECHK.TRANS64.TRYWAIT P0, [UR5], R3 ;  /* 0x00000003ff0075a7 */ /* 0x000ee40008001105 */
[----:B--23--:R-:W-:Y:S05]  /*35f0*/  @!P0 BRA `(.L_x_63) ;  /* 0x00000030008c8947 */ /* 0x00cfea0003800000 */
.L_x_124:
[----:B------:R-:W-:-:S04]  /*3600*/  UIADD3 UR7, UPT, UPT, UR18, 0x1, URZ ;  /* 0x0000000112077890 */ /* 0x000fc8000fffe0ff */
[----:B------:R-:W-:-:S04]  /*3610*/  UISETP.NE.AND UP0, UPT, UR7, 0x4, UPT ;  /* 0x000000040700788c */ /* 0x000fc8000bf05270 */
[----:B------:R-:W-:Y:S02]  /*3620*/  USEL UR8, URZ, 0x1, UP0 ;  /* 0x00000001ff087887 */ /* 0x000fe40008000000 */
[----:B------:R-:W-:-:S04]  /*3630*/  USEL UR7, UR7, URZ, UP0 ;  /* 0x000000ff07077287 */ /* 0x000fc80008000000 */
[----:B------:R-:W-:Y:S01]  /*3640*/  ULEA UR5, UR7, UR6, 0x3 ;  /* 0x0000000607057291 */ /* 0x000fe2000f8e18ff */
[----:B------:R-:W-:-:S04]  /*3650*/  LOP3.LUT R2, R11, UR8, RZ, 0x3c, !PT ;  /* 0x000000080b027c12 */ /* 0x000fc8000f8e3cff */
[----:B--2---:R-:W-:-:S04]  /*3660*/  SHF.L.U32 R3, R2, 0x1f, RZ ;  /* 0x0000001f02037819 */ /* 0x004fc800000006ff */
[----:B------:R-:W2:Y:S02]  /*3670*/  SYNCS.PHASECHK.TRANS64.TRYWAIT P0, [UR5], R3 ;  /* 0x00000003ff0075a7 */ /* 0x000ea40008001105 */
[----:B--2---:R-:W-:Y:S05]  /*3680*/  @!P0 BRA `(.L_x_64) ;  /* 0x0000003000808947 */ /* 0x004fea0003800000 */
.L_x_126:
        /* <DEDUP_REMOVED lines=9> */
.L_x_128:
[----:B------:R-:W-:-:S04]  /*3720*/  UIADD3 UR7, UPT, UPT, UR7, 0x1, URZ ;  /* 0x0000000107077890 */ /* 0x000fc8000fffe0ff */
[----:B------:R-:W-:-:S04]  /*3730*/  UISETP.NE.AND UP0, UPT, UR7, 0x4, UPT ;  /* 0x000000040700788c */ /* 0x000fc8000bf05270 */
[----:B------:R-:W-:Y:S02]  /*3740*/  USEL UR5, URZ, 0x1, UP0 ;  /* 0x00000001ff057887 */ /* 0x000fe40008000000 */
[----:B------:R-:W-:-:S04]  /*3750*/  USEL UR7, UR7, URZ, UP0 ;  /* 0x000000ff07077287 */ /* 0x000fc80008000000 */
[----:B------:R-:W-:Y:S01]  /*3760*/  ULEA UR7, UR7, UR6, 0x3 ;  /* 0x0000000607077291 */ /* 0x000fe2000f8e18ff */
[----:B--2---:R-:W-:-:S04]  /*3770*/  LOP3.LUT R3, R2, UR5, RZ, 0x3c, !PT ;  /* 0x0000000502037c12 */ /* 0x004fc8000f8e3cff */
[----:B------:R-:W-:-:S04]  /*3780*/  SHF.L.U32 R3, R3, 0x1f, RZ ;  /* 0x0000001f03037819 */ /* 0x000fc800000006ff */
[----:B------:R-:W2:Y:S02]  /*3790*/  SYNCS.PHASECHK.TRANS64.TRYWAIT P0, [UR7], R3 ;  /* 0x00000003ff0075a7 */ /* 0x000ea40008001107 */
[----:B--2---:R-:W-:Y:S05]  /*37a0*/  @!P0 BRA `(.L_x_66) ;  /* 0x0000003000688947 */ /* 0x004fea0003800000 */
.L_x_130:
[----:B------:R-:W-:Y:S01]  /*37b0*/  NOP ;  /* 0x0000000000007918 */ /* 0x000fe20000000000 */
[----:B--2---:R-:W2:Y:S01]  /*37c0*/  LDS R0, [UR4+0x14] ;  /* 0x00001404ff007984 */ /* 0x004ea20008000800 */
[----:B------:R-:W-:Y:S01]  /*37d0*/  ULOP3.LUT UR6, UR19, 0xffff, URZ, 0xc0, !UPT ;  /* 0x0000ffff13067892 */ /* 0x000fe2000f8ec0ff */
[----:B------:R-:W-:Y:S01]  /*37e0*/  UMOV UR8, 0xffff ;  /* 0x0000ffff00087882 */ /* 0x000fe20000000000 */
[----:B------:R-:W-:Y:S02]  /*37f0*/  UMOV UR5, 0x1 ;  /* 0x0000000100057882 */ /* 0x000fe40000000000 */
[----:B------:R-:W-:-:S04]  /*3800*/  USHF.R.U32.HI UR6, URZ, 0x5, UR6 ;  /* 0x00000005ff067899 */ /* 0x000fc80008011606 */
[----:B------:R-:W-:Y:S02]  /*3810*/  USHF.L.U32 UR8, UR8, UR6, URZ ;  /* 0x0000000608087299 */ /* 0x000fe400080006ff */
[----:B------:R-:W-:-:S04]  /*3820*/  USHF.L.U32 UR5, UR5, UR6, URZ ;  /* 0x0000000605057299 */ /* 0x000fc800080006ff */
[----:B--2---:R-:W-:-:S04]  /*3830*/  LOP3.LUT R0, R0, UR8, RZ, 0xc0, !PT ;  /* 0x0000000800007c12 */ /* 0x004fc8000f8ec0ff */
[----:B------:R-:W-:-:S13]  /*3840*/  ISETP.NE.AND P0, PT, R0, UR8, PT ;  /* 0x0000000800007c0c */ /* 0x000fda000bf05270 */
[----:B------:R-:W-:Y:S05]  /*3850*/  @P0 BRA `(.L_x_67) ;  /* 0x0000000000580947 */ /* 0x000fea0003800000 */
[----:B------:R-:W2:Y:S02]  /*3860*/  LDS R0, [UR4+0x18] ;  /* 0x00001804ff007984 */ /* 0x000ea40008000800 */
[----:B--2---:R-:W-:-:S04]  /*3870*/  LOP3.LUT R0, R0, UR5, RZ, 0xc0, !PT ;  /* 0x0000000500007c12 */ /* 0x004fc8000f8ec0ff */
[----:B------:R-:W-:-:S13]  /*3880*/  ISETP.NE.AND P0, PT, R0, UR5, PT ;  /* 0x0000000500007c0c */ /* 0x000fda000bf05270 */
[----:B------:R-:W-:Y:S05]  /*3890*/  @P0 BRA `(.L_x_68) ;  /* 0x00000000003c0947 */ /* 0x000fea0003800000 */
[----:B------:R-:W2:Y:S01]  /*38a0*/  S2R R2, SR_LANEID ;  /* 0x0000000000027919 */ /* 0x000ea20000000000 */
[----:B------:R-:W-:Y:S01]  /*38b0*/  ULOP3.LUT UR8, URZ, UR8, URZ, 0x33, !UPT ;  /* 0x00000008ff087292 */ /* 0x000fe2000f8e33ff */
[----:B------:R-:W-:Y:S01]  /*38c0*/  LOP3.LUT R4, RZ, UR5, RZ, 0x33, !PT ;  /* 0x00000005ff047c12 */ /* 0x000fe2000f8e33ff */
[----:B------:R-:W-:Y:S02]  /*38d0*/  VOTEU.ANY UR7, UPT, PT ;  /* 0x0000000000077886 */ /* 0x000fe400038e0100 */
[----:B------:R-:W-:Y:S01]  /*38e0*/  UFLO.U32 UR7, UR7 ;  /* 0x00000007000772bd */ /* 0x000fe200080e0000 */
[----:B------:R-:W3:Y:S01]  /*38f0*/  REDUX UR5, R4 ;  /* 0x00000000040573c4 */ /* 0x000ee20000000000 */
[----:B------:R-:W-:-:S06]  /*3900*/  IMAD.U32 R0, RZ, RZ, UR8 ;  /* 0x00000008ff007e24 */ /* 0x000fcc000f8e00ff */
[----:B------:R1:W-:Y:S01]  /*3910*/  UTCATOMSWS.AND URZ, UR8 ;  /* 0x0000000800ff79e3 */ /* 0x0003e20008000000 */
[----:B------:R-:W4:Y:S01]  /*3920*/  REDUX UR6, R0 ;  /* 0x00000000000673c4 */ /* 0x000f220000000000 */
[----:B--2---:R-:W-:Y:S01]  /*3930*/  ISETP.EQ.U32.AND P0, PT, R2, UR7, PT ;  /* 0x0000000702007c0c */ /* 0x004fe2000bf02070 */
[----:B---3--:R-:W-:Y:S01]  /*3940*/  IMAD.U32 R2, RZ, RZ, UR5 ;  /* 0x00000005ff027e24 */ /* 0x008fe2000f8e00ff */
[----:B----4-:R-:W-:-:S11]  /*3950*/  MOV R3, UR6 ;  /* 0x0000000600037c02 */ /* 0x010fd60008000f00 */
[----:B------:R1:W-:Y:S04]  /*3960*/  @P0 ATOMS.AND RZ, [UR4+0x14], R3 ;  /* 0x00001403ffff098c */ /* 0x0003e8000a800004 */
[----:B------:R1:W-:Y:S01]  /*3970*/  @P0 ATOMS.AND RZ, [UR4+0x18], R2 ;  /* 0x00001802ffff098c */ /* 0x0003e2000a800004 */
[----:B------:R-:W-:Y:S05]  /*3980*/  BRA `(.L_x_69) ;  /* 0x0000000000147947 */ /* 0x000fea0003800000 */
.L_x_68:
[----:B------:R-:W-:Y:S02]  /*3990*/  MOV R2, 0x39b0 ;  /* 0x000039b000027802 */ /* 0x000fe40000000f00 */
[----:B-1--45:R-:W-:Y:S05]  /*39a0*/  CALL.REL.NOINC `($__internal_0_$__cuda_sm10x_tcgen05_guardrail_trap_col_being_dealloced_not_returned_by_alloc) ;  /* 0x0000003000847944 */ /* 0x032fea0003c00000 */
[----:B------:R-:W-:Y:S05]  /*39b0*/  BRA `(.L_x_69) ;  /* 0x0000000000087947 */ /* 0x000fea0003800000 */
.L_x_67:
[----:B------:R-:W-:Y:S02]  /*39c0*/  MOV R2, 0x39e0 ;  /* 0x000039e000027802 */ /* 0x000fe40000000f00 */
[----:B-1--45:R-:W-:Y:S05]  /*39d0*/  CALL.REL.NOINC `($__internal_2_$__cuda_sm10x_tcgen05_guardrail_trap_unallocated_columns_being_dealloced) ;  /* 0x0000003000907944 */ /* 0x032fea0003c00000 */
.L_x_69:
[----:B------:R-:W-:Y:S01]  /*39e0*/  NOP ;  /* 0x0000000000007918 */ /* 0x000fe20000000000 */
[----:B-1----:R-:W-:Y:S05]  /*39f0*/  EXIT ;  /* 0x000000000000794d */ /* 0x002fea0003800000 */
.L_x_51:
[----:B------:R-:W-:-:S09]  /*3a00*/  UISETP.NE.OR UP2, UPT, UR8, 0x3, !UP2 ;  /* 0x000000030800788c */ /* 0x000fd2000d745670 */
[----:B------:R-:W-:Y:S05]  /*3a10*/  BRA.U UP2, `(.L_x_70) ;  /* 0x0000000902c87547 */ /* 0x000fea000b800000 */
[----:B------:R-:W1:Y:S01]  /*3a20*/  LDCU.64 UR6, c[0x0][0x888] ;  /* 0x00011100ff0677ac */ /* 0x000e620008000a00 */
[----:B------:R-:W2:Y:S01]  /*3a30*/  LDC R0, c[0x0][0xb30] ;  /* 0x0002cc00ff007b82 */ /* 0x000ea20000000800 */
[----:B------:R-:W-:Y:S01]  /*3a40*/  IMAD.MOV.U32 R30, RZ, RZ, 0x1 ;  /* 0x00000001ff1e7424 */ /* 0x000fe200078e00ff */
[----:B------:R-:W-:Y:S01]  /*3a50*/  CS2R R28, SRZ ;  /* 0x00000000001c7805 */ /* 0x000fe2000001ff00 */
[----:B------:R-:W4:Y:S01]  /*3a60*/  LDCU.64 UR4, c[0x0][0x890] ;  /* 0x00011200ff0477ac */ /* 0x000f220008000a00 */
[----:B------:R-:W-:Y:S01]  /*3a70*/  IMAD.MOV.U32 R25, RZ, RZ, 0x1000 ;  /* 0x00001000ff197424 */ /* 0x000fe200078e00ff */
[----:B------:R-:W-:-:S03]  /*3a80*/  UMOV UR8, 0x400 ;  /* 0x0000040000087882 */ /* 0x000fc60000000000 */
[----:B------:R-:W3:Y:S01]  /*3a90*/  LDC R19, c[0x0][0x370] ;  /* 0x0000dc00ff137b82 */ /* 0x000ee20000000800 */
[----:B------:R-:W-:-:S07]  /*3aa0*/  UPLOP3.LUT UP1, UPT, UPT, UPT, UPT, 0x40, 0x4 ;  /* 0x000000000004789c */ /* 0x000fce0003f2e870 */
[----:B------:R-:W3:Y:S01]  /*3ab0*/  LDC R2, c[0x0][0xb0c] ;  /* 0x0002c300ff027b82 */ /* 0x000ee20000000800 */
[----:B-1----:R-:W-:Y:S02]  /*3ac0*/  UISETP.NE.U32.AND UP2, UPT, UR6, URZ, UPT ;  /* 0x000000ff0600728c */ /* 0x002fe4000bf45070 */
[----:B------:R-:W-:Y:S02]  /*3ad0*/  ULEA UR6, UR37, UR8, 0x18 ;  /* 0x0000000825067291 */ /* 0x000fe4000f8ec0ff */
[----:B------:R-:W-:Y:S02]  /*3ae0*/  UISETP.NE.AND.EX UP2, UPT, UR7, URZ, UPT, UP2 ;  /* 0x000000ff0700728c */ /* 0x000fe4000bf45320 */
[----:B------:R-:W-:Y:S01]  /*3af0*/  UIADD3 UR7, UPT, UPT, UR6, 0x70, URZ ;  /* 0x0000007006077890 */ /* 0x000fe2000fffe0ff */
[----:B------:R-:W1:Y:S01]  /*3b00*/  LDC R18, c[0x0][0xb20] ;  /* 0x0002c800ff127b82 */ /* 0x000e620000000800 */
[----:B----4-:R-:W-:Y:S01]  /*3b10*/  UISETP.NE.U32.AND UP3, UPT, UR4, URZ, UPT ;  /* 0x000000ff0400728c */ /* 0x010fe2000bf65070 */
[----:B--2---:R-:W-:Y:S01]  /*3b20*/  ISETP.NE.AND P1, PT, R0, 0x1, PT ;  /* 0x000000010000780c */ /* 0x004fe20003f25270 */
[----:B------:R-:W-:-:S02]  /*3b30*/  UPRMT UR37, UR37, 0x654, UR7 ;  /* 0x0000065425257896 */ /* 0x000fc40008000007 */
[----:B------:R-:W-:-:S03]  /*3b40*/  UISETP.NE.AND.EX UP3, UPT, UR5, URZ, UPT, UP3 ;  /* 0x000000ff0500728c */ /* 0x000fc6000bf65330 */
[----:B------:R-:W2:Y:S08]  /*3b50*/  LDC.64 R32, c[0x0][0x348] ;  /* 0x0000d200ff207b82 */ /* 0x000eb00000000a00 */
[----:B------:R-:W4:Y:S08]  /*3b60*/  LDC.64 R16, c[0x0][0xb10] ;  /* 0x0002c400ff107b82 */ /* 0x000f300000000a00 */
[----:B------:R-:W1:Y:S08]  /*3b70*/  LDC.64 R6, c[0x0][0xb18] ;  /* 0x0002c600ff067b82 */ /* 0x000e700000000a00 */
[----:B------:R-:W1:Y:S08]  /*3b80*/  LDC.64 R4, c[0x0][0xb28] ;  /* 0x0002ca00ff047b82 */ /* 0x000e700000000a00 */
[----:B---3--:R-:W1:Y:S02]  /*3b90*/  LDC R24, c[0x0][0x374] ;  /* 0x0000dd00ff187b82 */ /* 0x008e640000000800 */
.L_x_78:
[C---:B------:R-:W-:Y:S02]  /*3ba0*/  LEA R0, R29.reuse, UR6, 0x3 ;  /* 0x000000061d007c11 */ /* 0x040fe4000f8e18ff */
[----:B------:R-:W-:Y:S02]  /*3bb0*/  SHF.L.U32 R3, R28, 0x1f, RZ ;  /* 0x0000001f1c037819 */ /* 0x000fe400000006ff */
[----:B------:R-:W-:Y:S02]  /*3bc0*/  LEA R20, R29, UR6, 0x4 ;  /* 0x000000061d147c11 */ /* 0x000fe4000f8e20ff */
[----:B---3--:R-:W3:Y:S02]  /*3bd0*/  SYNCS.PHASECHK.TRANS64.TRYWAIT P0, [R0+URZ+0x90], R3 ;  /* 0x00009003000075a7 */ /* 0x008ee400080011ff */
[----:B---3--:R-:W-:Y:S05]  /*3be0*/  @!P0 BRA `(.L_x_71) ;  /* 0x0000002c00708947 */ /* 0x008fea0003800000 */
.L_x_131:
[----:B------:R-:W-:Y:S01]  /*3bf0*/  ISETP.GE.AND P0, PT, R40, 0x1, PT ;  /* 0x000000012800780c */ /* 0x000fe20003f06270 */
[----:B------:R-:W1:Y:S01]  /*3c00*/  LDS.128 R20, [R20+0x120] ;  /* 0x0001200014147984 */ /* 0x000e620000000c00 */
[----:B------:R-:W-:Y:S01]  /*3c10*/  ISETP.NE.U32.AND P4, PT, RZ, UR4, PT ;  /* 0x00000004ff007c0c */ /* 0x000fe2000bf85070 */
[----:B---3--:R-:W-:Y:S01]  /*3c20*/  VIADD R0, R0, 0xa0 ;  /* 0x000000a000007836 */ /* 0x008fe20000000000 */
[----:B------:R-:W-:Y:S02]  /*3c30*/  SHF.L.U32 R26, R30, 0x1f, RZ ;  /* 0x0000001f1e1a7819 */ /* 0x000fe400000006ff */
[----:B------:R-:W-:Y:S02]  /*3c40*/  ISETP.NE.AND.EX P4, PT, RZ, UR5, PT, P4 ;  /* 0x00000005ff007c0c */ /* 0x000fe4000bf85340 */
[----:B------:R-:W-:Y:S01]  /*3c50*/  PRMT R0, RZ, 0x654, R0 ;  /* 0x00000654ff007816 */ /* 0x000fe20000000000 */
[----:B------:R-:W-:Y:S01]  /*3c60*/  @!PT LDS RZ, [RZ] ;  /* 0x00000000fffff984 */ /* 0x000fe20000000800 */
[----:B------:R-:W-:Y:S01]  /*3c70*/  @!PT LDS RZ, [RZ] ;  /* 0x00000000fffff984 */ /* 0x000fe20000000800 */
[----:B------:R-:W-:Y:S01]  /*3c80*/  @!PT LDS RZ, [RZ] ;  /* 0x00000000fffff984 */ /* 0x000fe20000000800 */
[----:B------:R-:W-:Y:S01]  /*3c90*/  @!PT LDS RZ, [RZ] ;  /* 0x00000000fffff984 */ /* 0x000fe20000000800 */
[----:B------:R3:W-:Y:S06]  /*3ca0*/  MEMBAR.ALL.CTA ;  /* 0x0000000000007992 */ /* 0x0007ec0000008000 */
[----:B---3--:R-:W3:Y:S02]  /*3cb0*/  FENCE.VIEW.ASYNC.S ;  /* 0x00000000000073c6 */ /* 0x008ee40000000000 */
[----:B---3--:R3:W-:Y:S01]  /*3cc0*/  SYNCS.ARRIVE.TRANS64.RED.A1T0 RZ, [R0+URZ], RZ ;  /* 0x000000ff00ff79a7 */ /* 0x0087e200081004ff */
[----:B-1----:R-:W-:Y:S11]  /*3cd0*/  LOP3.LUT P3, RZ, R22, 0x1, RZ, 0xc0, !PT ;  /* 0x0000000116ff7812 */ /* 0x002ff6000786c0ff */
[----:B------:R-:W-:Y:S02]  /*3ce0*/  @!UPT UIADD3 URZ, UPT, UPT, URZ, URZ, URZ ;  /* 0x000000fffffff290 */ /* 0x000fe4000fffe0ff */
[----:B------:R-:W-:Y:S02]  /*3cf0*/  @P3 MOV R13, R20 ;  /* 0x00000014000d3202 */ /* 0x000fe40000000f00 */
[----:B------:R-:W-:Y:S01]  /*3d00*/  @P3 LOP3.LUT R8, R21, 0xffff, RZ, 0xc0, !PT ;  /* 0x0000ffff15083812 */ /* 0x000fe200078ec0ff */
[----:B---3--:R-:W-:Y:S06]  /*3d10*/  @!P0 BRA `(.L_x_72) ;  /* 0x0000000000a48947 */ /* 0x008fec0003800000 */
[----:B------:R-:W-:Y:S01]  /*3d20*/  IMAD.HI.U32 R31, R24, R7, RZ ;  /* 0x00000007181f7227 */ /* 0x000fe200078e00ff */
[----:B------:R-:W-:Y:S02]  /*3d30*/  ISETP.NE.AND P0, PT, R6, 0x1, PT ;  /* 0x000000010600780c */ /* 0x000fe40003f05270 */
[----:B------:R-:W-:Y:S01]  /*3d40*/  ISETP.NE.AND P2, PT, R40, 0x1, PT ;  /* 0x000000012800780c */ /* 0x000fe20003f45270 */
[----:B----4-:R-:W-:Y:S01]  /*3d50*/  IMAD.HI.U32 R34, R19, R16, RZ ;  /* 0x0000001013227227 */ /* 0x010fe200078e00ff */
[----:B------:R-:W-:Y:S02]  /*3d60*/  SHF.R.U32.HI R31, RZ, R18, R31 ;  /* 0x00000012ff1f7219 */ /* 0x000fe4000001161f */
[----:B------:R-:W-:Y:S01]  /*3d70*/  ISETP.NE.AND P5, PT, R2, 0x1, PT ;  /* 0x000000010200780c */ /* 0x000fe20003fa5270 */
[----:B------:R-:W-:Y:S01]  /*3d80*/  IMAD.HI.U32 R36, R13, R16, RZ ;  /* 0x000000100d247227 */ /* 0x000fe200078e00ff */
[----:B------:R-:W-:Y:S02]  /*3d90*/  SHF.R.U32.HI R34, RZ, R17, R34 ;  /* 0x00000011ff227219 */ /* 0x000fe40000011622 */
[----:B------:R-:W-:Y:S01]  /*3da0*/  SEL R3, R24, R31, !P0 ;  /* 0x0000001f18037207 */ /* 0x000fe20004000000 */
[C---:B------:R-:W-:Y:S01]  /*3db0*/  IMAD.HI.U32 R31, R8.reuse, R7, RZ ;  /* 0x00000007081f7227 */ /* 0x040fe200078e00ff */
[----:B------:R-:W-:Y:S02]  /*3dc0*/  SEL R11, R19, R34, !P5 ;  /* 0x00000022130b7207 */ /* 0x000fe40006800000 */
[----:B------:R-:W-:Y:S01]  /*3dd0*/  SHF.R.U32.HI R36, RZ, R17, R36 ;  /* 0x00000011ff247219 */ /* 0x000fe20000011624 */
[----:B------:R-:W-:Y:S01]  /*3de0*/  IMAD.HI.U32 R38, R3, R4, RZ ;  /* 0x0000000403267227 */ /* 0x000fe200078e00ff */
[----:B------:R-:W-:Y:S03]  /*3df0*/  SHF.R.U32.HI R31, RZ, R18, R31 ;  /* 0x00000012ff1f7219 */ /* 0x000fe6000001161f */
[----:B------:R-:W-:Y:S01]  /*3e00*/  IMAD.HI.U32 R34, R11, R4, RZ ;  /* 0x000000040b227227 */ /* 0x000fe200078e00ff */
[----:B------:R-:W-:Y:S02]  /*3e10*/  @P2 SHF.R.U32.HI R3, RZ, R5, R38 ;  /* 0x00000005ff032219 */ /* 0x000fe40000011626 */
[----:B------:R-:W-:Y:S02]  /*3e20*/  SEL R9, R8, R31, !P0 ;  /* 0x0000001f08097207 */ /* 0x000fe40004000000 */
[----:B------:R-:W-:Y:S01]  /*3e30*/  @P2 SHF.R.U32.HI R11, RZ, R5, R34 ;  /* 0x00000005ff0b2219 */ /* 0x000fe20000011622 */
[C---:B------:R-:W-:Y:S01]  /*3e40*/  IMAD R10, R40.reuse, R3, RZ ;  /* 0x00000003280a7224 */ /* 0x040fe200078e02ff */
[----:B------:R-:W-:Y:S01]  /*3e50*/  SEL R3, R13, R36, !P5 ;  /* 0x000000240d037207 */ /* 0x000fe20006800000 */
[C---:B------:R-:W-:Y:S03]  /*3e60*/  IMAD.HI.U32 R14, R9.reuse, R4, RZ ;  /* 0x00000004090e7227 */ /* 0x040fe600078e00ff */
[----:B------:R-:W-:Y:S01]  /*3e70*/  ISETP.GE.AND P0, PT, R9, R10, PT ;  /* 0x0000000a0900720c */ /* 0x000fe20003f06270 */
[C---:B------:R-:W-:Y:S01]  /*3e80*/  IMAD R12, R40.reuse, R11, RZ ;  /* 0x0000000b280c7224 */ /* 0x040fe200078e02ff */
[-C--:B------:R-:W-:Y:S04]  /*3e90*/  SHF.R.U32.HI R14, RZ, R5.reuse, R14 ;  /* 0x00000005ff0e7219 */ /* 0x080fe8000001160e */
[----:B------:R-:W-:Y:S02]  /*3ea0*/  ISETP.GE.OR P0, PT, R3, R12, P0 ;  /* 0x0000000c0300720c */ /* 0x000fe40000706670 */
[----:B------:R-:W-:Y:S05]  /*3eb0*/  SEL R15, R9, R14, !P2 ;  /* 0x0000000e090f7207 */ /* 0x000fea0005000000 */
[----:B------:R-:W-:Y:S04]  /*3ec0*/  IMAD.MOV R14, RZ, RZ, -R15 ;  /* 0x000000ffff0e7224 */ /* 0x000fe800078e0a0f */
[----:B------:R-:W-:Y:S02]  /*3ed0*/  IMAD R14, R40, R14, R9 ;  /* 0x0000000e280e7224 */ /* 0x000fe400078e0209 */
[C---:B------:R-:W-:Y:S05]  /*3ee0*/  @!P0 IMAD.HI.U32 R10, R3.reuse, R4, RZ ;  /* 0x00000004030a8227 */ /* 0x040fea00078e00ff */
[----:B------:R-:W-:Y:S04]  /*3ef0*/  @!P0 SHF.R.U32.HI R10, RZ, R5, R10 ;  /* 0x00000005ff0a8219 */ /* 0x000fe8000001160a */
[----:B------:R-:W-:Y:S01]  /*3f00*/  @!P0 SEL R0, R3, R10, !P2 ;  /* 0x0000000a03008207 */ /* 0x000fe20005000000 */
[----:B------:R-:W-:Y:S03]  /*3f10*/  IMAD.MOV R10, RZ, RZ, -R3 ;  /* 0x000000ffff0a7224 */ /* 0x000fe600078e0a03 */
[----:B------:R-:W-:Y:S01]  /*3f20*/  @!P0 IADD3 R15, PT, PT, R15, -R0, RZ ;  /* 0x800000000f0f8210 */ /* 0x000fe20007ffe0ff */
[----:B------:R-:W-:Y:S01]  /*3f30*/  @!P0 IMAD R0, R11, R14, R0 ;  /* 0x0000000e0b008224 */ /* 0x000fe200078e0200 */
[----:B------:R-:W-:Y:S01]  /*3f40*/  IADD3 R11, PT, PT, -R9, RZ, RZ ;  /* 0x000000ff090b7210 */ /* 0x000fe20007ffe1ff */
[----:B------:R-:W-:Y:S02]  /*3f50*/  IMAD R13, R2, R10, R13 ;  /* 0x0000000a020d7224 */ /* 0x000fe400078e020d */
[----:B------:R-:W-:Y:S02]  /*3f60*/  @!P0 IMAD R9, R15, R40, R3 ;  /* 0x000000280f098224 */ /* 0x000fe400078e0203 */
[----:B------:R-:W-:Y:S02]  /*3f70*/  @!P0 IMAD.MOV.U32 R3, RZ, RZ, R0 ;  /* 0x000000ffff038224 */ /* 0x000fe400078e0000 */
[----:B------:R-:W-:Y:S02]  /*3f80*/  IMAD R8, R6, R11, R8 ;  /* 0x0000000b06087224 */ /* 0x000fe400078e0208 */
[----:B------:R-:W-:Y:S02]  /*3f90*/  IMAD R13, R3, R2, R13 ;  /* 0x00000002030d7224 */ /* 0x000fe400078e020d */
[----:B------:R-:W-:Y:S02]  /*3fa0*/  IMAD R8, R9, R6, R8 ;  /* 0x0000000609087224 */ /* 0x000fe400078e0208 */
.L_x_72:
[----:B------:R-:W-:Y:S05]  /*3fb0*/  BRA.U UP1, `(.L_x_73) ;  /* 0x0000000101107547 */ /* 0x000fea000b800000 */
[----:B------:R-:W-:Y:S04]  /*3fc0*/  MOV R0, UR13 ;  /* 0x0000000d00007c02 */ /* 0x000fe80008000f00 */
[----:B------:R-:W-:Y:S04]  /*3fd0*/  SHF.L.U32 R3, R0, 0x1f, RZ ;  /* 0x0000001f00037819 */ /* 0x000fe800000006ff */
[----:B------:R-:W1:Y:S02]  /*3fe0*/  SYNCS.PHASECHK.TRANS64.TRYWAIT P0, [UR6+0x88], R3 ;  /* 0x00008803ff0075a7 */ /* 0x000e640008001106 */
[----:B-1----:R-:W-:Y:S05]  /*3ff0*/  @!P0 BRA `(.L_x_74) ;  /* 0x0000002800808947 */ /* 0x002fea0003800000 */
.L_x_73:
[----:B------:R-:W-:Y:S05]  /*4000*/  BRA.U !UP3, `(.L_x_75) ;  /* 0x000000010b347547 */ /* 0x000fea000b800000 */
[----:B------:R-:W-:Y:S01]  /*4010*/  UPLOP3.LUT UP0, UPT, UPT, UPT, UP2, 0x80, 0x8 ;  /* 0x000000000008789c */ /* 0x000fe20003f0f020 */
[----:B-1----:R-:W-:Y:S02]  /*4020*/  HFMA2 R0, -RZ, RZ, 0, 5.9604644775390625e-08 ;  /* 0x00000001ff007431 */ /* 0x002fe400000001ff */
[----:B------:R-:W-:Y:S03]  /*4030*/  IMAD.MOV.U32 R96, RZ, RZ, 0x1 ;  /* 0x00000001ff607424 */ /* 0x000fe600078e00ff */
[----:B------:R-:W-:Y:S05]  /*4040*/  PLOP3.LUT P0, PT, PT, PT, UP0, 0x80, 0x8 ;  /* 0x000000000008781c */ /* 0x000fea0003f0f008 */
[----:B------:R-:W1:Y:S01]  /*4050*/  @UP0 LDCU.64 UR8, c[0x0][0x888] ;  /* 0x00011100ff0807ac */ /* 0x000e620008000a00 */
[----:B------:R-:W-:Y:S07]  /*4060*/  @UP0 UIMAD UR7, UR36, UR4, URZ ;  /* 0x00000004240702a4 */ /* 0x000fee000f8e02ff */
[----:B------:R-:W-:Y:S01]  /*4070*/  @!P0 PRMT R96, R0, 0x7610, R96 ;  /* 0x0000761000608816 */ /* 0x000fe20000000060 */
[----:B-1----:R-:W-:Y:S03]  /*4080*/  @UP0 UIMAD.WIDE UR8, UR7, 0x4, UR8 ;  /* 0x00000004070808a5 */ /* 0x002fe6000f8e0208 */
[----:B------:R-:W1:Y:S03]  /*4090*/  @!UP0 LDCU UR7, c[0x0][0x880] ;  /* 0x00011000ff0787ac */ /* 0x000e660008000800 */
[----:B------:R-:W-:Y:S01]  /*40a0*/  IMAD.U32 R10, RZ, RZ, UR8 ;  /* 0x00000008ff0a7e24 */ /* 0x000fe2000f8e00ff */
[----:B------:R-:W-:Y:S05]  /*40b0*/  MOV R11, UR9 ;  /* 0x00000009000b7c02 */ /* 0x000fea0008000f00 */
[----:B-----5:R3:W5:Y:S02]  /*40c0*/  @P0 LDG.E R49, desc[UR40][R10.64] ;  /* 0x000000280a310981 */ /* 0x020764000c1e1900 */
[----:B-1-3--:R-:W-:Y:S07]  /*40d0*/  @!P0 IMAD.U32 R49, RZ, RZ, UR7 ;  /* 0x00000007ff318e24 */ /* 0x00afee000f8e00ff */
.L_x_75:
[----:B-----5:R-:W-:Y:S01]  /*40e0*/  @!P4 FSETP.EQ.AND P5, PT, R49, RZ, PT ;  /* 0x000000ff3100c20b */ /* 0x020fe20003fa2000 */
[----:B------:R-:W-:Y:S01]  /*40f0*/  @!UPT UIADD3 URZ, UPT, UPT, URZ, URZ, URZ ;  /* 0x000000fffffff290 */ /* 0x000fe2000fffe0ff */
[----:B------:R-:W-:Y:S11]  /*4100*/  @!P4 BRA `(.L_x_76) ;  /* 0x000000000014c947 */ /* 0x000ff60003800000 */
[----:B------:R-:W-:Y:S02]  /*4110*/  LOP3.LUT P0, RZ, R96, 0xff, RZ, 0xc0, !PT ;  /* 0x000000ff60ff7812 */ /* 0x000fe4000780c0ff */
[----:B------:R-:W-:Y:S04]  /*4120*/  PLOP3.LUT P5, PT, PT, PT, UP0, 0x80, 0x8 ;  /* 0x000000000008781c */ /* 0x000fe80003faf008 */
[----:B------:R-:W-:Y:S07]  /*4130*/  PLOP3.LUT P5, PT, P5, PT, PT, 0x8, 0x80 ;  /* 0x000000000080781c */ /* 0x000fee0002fae170 */
[----:B------:R-:W-:Y:S11]  /*4140*/  @P0 FSETP.EQ.AND P5, PT, R49, RZ, PT ;  /* 0x000000ff3100020b */ /* 0x000ff60003fa2000 */
[----:B------:R-:W-:Y:S02]  /*4150*/  @!UPT UIADD3 URZ, UPT, UPT, URZ, URZ, URZ ;  /* 0x000000fffffff290 */ /* 0x000fe4000fffe0ff */
.L_x_76:
[----:B------:R-:W3:Y:S01]  /*4160*/  SYNCS.PHASECHK.TRANS64.TRYWAIT P4, [UR6+0x78], R26 ;  /* 0x0000781aff0075a7 */ /* 0x000ee20008081106 */
[----:B------:R-:W-:Y:S01]  /*4170*/  @P3 SHF.R.U32.HI R27, RZ, 0x10, R21 ;  /* 0x00000010ff1b3819 */ /* 0x000fe20000011615 */
[----:B------:R-:W-:Y:S01]  /*4180*/  VIADD R29, R29, 0x1 ;  /* 0x000000011d1d7836 */ /* 0x000fe20000000000 */
[----:B------:R-:W5:Y:S08]  /*4190*/  LDC.64 R14, c[0x0][0xb10] ;  /* 0x0002c400ff0e7b82 */ /* 0x000f700000000a00 */
[----:B------:R-:W2:Y:S08]  /*41a0*/  LDC.64 R10, c[0x0][0xb18] ;  /* 0x0002c600ff0a7b82 */ /* 0x000eb00000000a00 */
[----:B-1----:R-:W1:Y:S08]  /*41b0*/  @!P1 LDC R0, c[0x0][0xb20] ;  /* 0x0002c800ff009b82 */ /* 0x002e700000000800 */
[----:B------:R-:W4:Y:S01]  /*41c0*/  @!P1 LDC R3, c[0x0][0xb0c] ;  /* 0x0002c300ff039b82 */ /* 0x000f220000000800 */
[----:B-----5:R-:W-:Y:S05]  /*41d0*/  @!P1 IMAD.HI.U32 R14, R13, R14, RZ ;  /* 0x0000000e0d0e9227 */ /* 0x020fea00078e00ff */
[----:B------:R-:W-:Y:S01]  /*41e0*/  @!P1 SHF.R.U32.HI R14, RZ, R15, R14 ;  /* 0x0000000fff0e9219 */ /* 0x000fe2000001160e */
[----:B--2---:R-:W-:Y:S01]  /*41f0*/  @!P1 IMAD.HI.U32 R11, R8, R11, RZ ;  /* 0x0000000b080b9227 */ /* 0x004fe200078e00ff */
[----:B------:R-:W-:Y:S04]  /*4200*/  @!P1 ISETP.NE.AND P0, PT, R10, 0x1, PT ;  /* 0x000000010a00980c */ /* 0x000fe80003f05270 */
[----:B-1----:R-:W-:Y:S02]  /*4210*/  @!P1 SHF.R.U32.HI R9, RZ, R0, R11 ;  /* 0x00000000ff099219 */ /* 0x002fe4000001160b */
[----:B----4-:R-:W-:Y:S02]  /*4220*/  @!P1 ISETP.NE.AND P2, PT, R3, 0x1, PT ;  /* 0x000000010300980c */ /* 0x010fe40003f45270 */
[----:B------:R-:W-:Y:S02]  /*4230*/  @!P1 SEL R9, R8, R9, !P0 ;  /* 0x0000000908099207 */ /* 0x000fe40004000000 */
[----:B------:R-:W-:Y:S02]  /*4240*/  ELECT P0, URZ, PT ;  /* 0x0000000000ff782f */ /* 0x000fe40003800000 */
[----:B------:R-:W-:Y:S05]  /*4250*/  @!P1 SEL R14, R13, R14, !P2 ;  /* 0x0000000e0d0e9207 */ /* 0x000fea0005000000 */
[----:B------:R-:W-:Y:S02]  /*4260*/  @!P1 IMAD.IADD R0, R9, 0x1, -R14 ;  /* 0x0000000109009824 */ /* 0x000fe400078e0a0e */
[----:B------:R-:W-:Y:S02]  /*4270*/  @!P1 IMAD.IADD R9, R14, 0x1, -R9 ;  /* 0x000000010e099824 */ /* 0x000fe400078e0a09 */
[----:B------:R-:W-:Y:S02]  /*4280*/  @!P1 IMAD R13, R0, R3, R13 ;  /* 0x00000003000d9224 */ /* 0x000fe400078e020d */
[----:B------:R-:W-:Y:S01]  /*4290*/  @!P1 IMAD R8, R9, R10, R8 ;  /* 0x0000000a09089224 */ /* 0x000fe200078e0208 */
[----:B---3--:R-:W-:Y:S06]  /*42a0*/  @!P4 BRA `(.L_x_77) ;  /* 0x0000002400ecc947 */ /* 0x008fec0003800000 */
.L_x_134:
[----:B------:R-:W-:Y:S01]  /*42b0*/  PLOP3.LUT P5, PT, P5, P0, PT, 0xf2, 0x2f ;  /* 0x00000000002f781c */ /* 0x000fe20002fa1e72 */
[----:B------:R-:W-:Y:S01]  /*42c0*/  UMOV UR14, 0x0 ;  /* 0x00000000000e7882 */ /* 0x000fe20000000000 */
[----:B------:R-:W-:Y:S01]  /*42d0*/  LOP3.LUT R30, R30, 0x1, RZ, 0x3c, !PT ;  /* 0x000000011e1e7812 */ /* 0x000fe200078e3cff */
[----:B------:R-:W-:Y:S01]  /*42e0*/  UMOV UR15, 0x10000000 ;  /* 0x10000000000f7882 */ /* 0x000fe20000000000 */
[----:B------:R-:W-:Y:S01]  /*42f0*/  UMOV UR12, UR36 ;  /* 0x00000024000c7c82 */ /* 0x000fe20008000000 */
[----:B------:R-:W-:Y:S08]  /*4300*/  @P3 R2UR UR36, R27 ;  /* 0x000000001b2432ca */ /* 0x000ff000000e0000 */
[----:B-1----:R-:W-:Y:S01]  /*4310*/  @!P5 IADD3 R3, P0, PT, R32, 0x580, RZ ;  /* 0x000005802003d810 */ /* 0x002fe20007f1e0ff */
[----:B------:R-:W-:Y:S01]  /*4320*/  @!P5 IMAD.SHL.U32 R91, R91, 0x40, RZ ;  /* 0x000000405b5bd824 */ /* 0x000fe200078e00ff */
[----:B------:R-:W-:Y:S01]  /*4330*/  VOTEU.ALL UP1, P5 ;  /* 0x0000000000ff7886 */ /* 0x000fe20002820000 */
[----:B------:R-:W-:Y:S01]  /*4340*/  @!P5 IMAD.SHL.U32 R97, R97, 0x40, RZ ;  /* 0x000000406161d824 */ /* 0x000fe200078e00ff */
[----:B------:R-:W-:Y:S01]  /*4350*/  @!P5 R2UR UR8, R3 ;  /* 0x000000000308d2ca */ /* 0x000fe200000e0000 */
[----:B------:R-:W-:Y:S01]  /*4360*/  @!P5 IMAD.X R0, RZ, RZ, R33, P0 ;  /* 0x000000ffff00d224 */ /* 0x000fe200000e0621 */
[----:B------:R-:W-:Y:S01]  /*4370*/  @!P5 R2UR UR10, R91 ;  /* 0x000000005b0ad2ca */ /* 0x000fe200000e0000 */
[----:B------:R-:W-:Y:S01]  /*4380*/  @!UP1 UIADD3 UR9, UPT, UPT, UR6, 0x70, URZ ;  /* 0x0000007006099890 */ /* 0x000fe2000fffe0ff */
[----:B------:R-:W-:Y:S01]  /*4390*/  @!P5 R2UR UR11, R97 ;  /* 0x00000000610bd2ca */ /* 0x000fe200000e0000 */
[----:B------:R-:W-:Y:S01]  /*43a0*/  IMAD.IADD R91, R8, 0x1, R79 ;  /* 0x00000001085b7824 */ /* 0x000fe200078e024f */
[----:B------:R-:W-:Y:S01]  /*43b0*/  @!P5 R2UR UR7, R0 ;  /* 0x000000000007d2ca */ /* 0x000fe200000e0000 */
[----:B------:R-:W-:Y:S01]  /*43c0*/  IMAD.IADD R97, R13, 0x1, R90 ;  /* 0x000000010d617824 */ /* 0x000fe200078e025a */
[C---:B------:R-:W-:Y:S04]  /*43d0*/  ISETP.NE.AND P0, PT, R29.reuse, 0x2, PT ;  /* 0x000000021d00780c */ /* 0x040fe80003f05270 */
[----:B------:R-:W-:Y:S01]  /*43e0*/  SEL R3, RZ, 0x1, P0 ;  /* 0x00000001ff037807 */ /* 0x000fe20000000000 */
[----:B------:R-:W-:Y:S01]  /*43f0*/  IMAD.U32 R10, RZ, RZ, UR8 ;  /* 0x00000008ff0a7e24 */ /* 0x000fe2000f8e00ff */
[----:B------:R-:W-:Y:S01]  /*4400*/  @!UP1 UIADD3 UR8, UPT, UPT, UR6, 0x200, URZ ;  /* 0x0000020006089890 */ /* 0x000fe2000fffe0ff */
[----:B------:R-:W-:Y:S01]  /*4410*/  SEL R29, R29, RZ, P0 ;  /* 0x000000ff1d1d7207 */ /* 0x000fe20000000000 */
[----:B------:R-:W-:Y:S01]  /*4420*/  VOTEU.ALL UP1, P5 ;  /* 0x0000000000ff7886 */ /* 0x000fe20002820000 */
[----:B------:R-:W-:Y:S02]  /*4430*/  LOP3.LUT R28, R28, R3, RZ, 0x3c, !PT ;  /* 0x000000031c1c7212 */ /* 0x000fe400078e3cff */
[----:B------:R-:W-:Y:S01]  /*4440*/  IMAD.U32 R11, RZ, RZ, UR7 ;  /* 0x00000007ff0b7e24 */ /* 0x000fe2000f8e00ff */
[----:B------:R-:W-:Y:S04]  /*4450*/  @!P5 R2UR UR16, R10 ;  /* 0x000000000a10d2ca */ /* 0x000fe800000e0000 */
[----:B------:R-:W-:Y:S11]  /*4460*/  @!P5 R2UR UR17, R11 ;  /* 0x000000000b11d2ca */ /* 0x000ff600000e0000 */
[----:B------:R-:W-:Y:S02]  /*4470*/  @!UPT UIADD3 URZ, UPT, UPT, URZ, URZ, URZ ;  /* 0x000000fffffff290 */ /* 0x000fe4000fffe0ff */
[----:B------:R3:W-:Y:S01]  /*4480*/  @!UP1 UTMALDG.3D [UR8], [UR16], desc[UR14] ;  /* 0x00000e08100095b4 */ /* 0x0007e20008011000 */
[----:B------:R3:W-:Y:S01]  /*4490*/  @!P5 SYNCS.ARRIVE.TRANS64.RED.A0TR RZ, [UR6+0x70], R25 ;  /* 0x00007019ffffd9a7 */ /* 0x0007e20008300406 */
[----:B------:R-:W-:Y:S01]  /*44a0*/  UPLOP3.LUT UP1, UPT, UPT, UPT, UPT, 0x80, 0x8 ;  /* 0x000000000008789c */ /* 0x000fe20003f2f070 */
[----:B------:R-:W-:Y:S01]  /*44b0*/  SYNCS.ARRIVE.TRANS64.RED.A1T0 RZ, [UR37], RZ ;  /* 0x000000ffffff79a7 */ /* 0x000fe20008100425 */
[----:B------:R-:W-:Y:S09]  /*44c0*/  @P3 BRA `(.L_x_78) ;  /* 0xfffffff400b43947 */ /* 0x000ff2000383ffff */
[----:B------:R-:W-:Y:S07]  /*44d0*/  MOV R0, UR6 ;  /* 0x0000000600007c02 */ /* 0x000fee0008000f00 */
.L_x_79:
[----:B-1----:R-:W-:-:S04]  /*44e0*/  SHF.L.U32 R3, R30, 0x1f, RZ ;  /* 0x0000001f1e037819 */ /* 0x002fc800000006ff */
[----:B------:R1:W2:Y:S03]  /*44f0*/  SYNCS.PHASECHK.TRANS64.TRYWAIT P0, [R0+URZ+0x78], R3 ;  /* 0x00007803000075a7 */ /* 0x0002a600080011ff */
[----:B--2---:R-:W-:Y:S05]  /*4500*/  @!P0 NANOSLEEP.SYNCS 0x989680 ;  /* 0x009896800000895d */ /* 0x004fea0003900000 */
[----:B------:R-:W2:Y:S02]  /*4510*/  @!P0 SYNCS.PHASECHK.TRANS64 P0, [R0+URZ+0x78], R3 ;  /* 0x00007803000085a7 */ /* 0x000ea400080010ff */
[----:B--23--:R-:W-:Y:S05]  /*4520*/  @P0 EXIT ;  /* 0x000000000000094d */ /* 0x00cfea0003800000 */
[----:B------:R-:W-:Y:S05]  /*4530*/  BRA `(.L_x_79) ;  /* 0xfffffffc00e87947 */ /* 0x000fea000383ffff */
.L_x_70:
[----:B------:R-:W-:-:S06]  /*4540*/  UISETP.GE.AND UP1, UPT, UR8, 0x4, UPT ;  /* 0x000000040800788c */ /* 0x000fcc000bf26270 */
[----:B------:R-:W-:-:S13]  /*4550*/  PLOP3.LUT P0, PT, PT, PT, UP1, 0x80, 0x8 ;  /* 0x000000000008781c */ /* 0x000fda0003f0f018 */
[----:B------:R-:W-:Y:S05]  /*4560*/  @!P0 EXIT ;  /* 0x000000000000894d */ /* 0x000fea0003800000 */
[----:B------:R-:W-:Y:S01]  /*4570*/  BAR.SYNC.DEFER_BLOCKING 0x6, 0xa0 ;  /* 0x0182800000007b1d */ /* 0x000fe20000010000 */
[C---:B------:R-:W-:Y:S02]  /*4580*/  IMAD.SHL.U32 R5, R101.reuse, 0x40, RZ ;  /* 0x0000004065057824 */ /* 0x040fe400078e00ff */
[----:B------:R-:W-:Y:S02]  /*4590*/  HFMA2 R111, -RZ, RZ, 0, 0 ;  /* 0x00000000ff6f7431 */ /* 0x000fe400000001ff */
[C---:B------:R-:W-:Y:S01]  /*45a0*/  IMAD.SHL.U32 R0, R101.reuse, 0x20, RZ ;  /* 0x0000002065007824 */ /* 0x040fe200078e00ff */
[----:B------:R-:W-:Y:S01]  /*45b0*/  CS2R R106, SRZ ;  /* 0x00000000006a7805 */ /* 0x000fe2000001ff00 */
[----:B------:R-:W-:Y:S01]  /*45c0*/  IMAD.SHL.U32 R2, R101, 0x2, RZ ;  /* 0x0000000265027824 */ /* 0x000fe200078e00ff */
[----:B------:R-:W-:Y:S01]  /*45d0*/  UMOV UR43, 0x400 ;  /* 0x00000400002b7882 */ /* 0x000fe20000000000 */
[----:B------:R-:W1:Y:S01]  /*45e0*/  LDC R99, c[0x0][0x370] ;  /* 0x0000dc00ff637b82 */ /* 0x000e620000000800 */
[----:B------:R-:W-:Y:S01]  /*45f0*/  ULEA UR43, UR37, UR43, 0x18 ;  /* 0x0000002b252b7291 */ /* 0x000fe2000f8ec0ff */
[----:B------:R-:W-:Y:S01]  /*4600*/  LOP3.LUT R7, R5, 0x180, RZ, 0xc0, !PT ;  /* 0x0000018005077812 */ /* 0x000fe200078ec0ff */
[C---:B------:R-:W-:Y:S01]  /*4610*/  IMAD.SHL.U32 R103, R101.reuse, 0x8, RZ ;  /* 0x0000000865677824 */ /* 0x040fe200078e00ff */
[----:B------:R-:W-:Y:S01]  /*4620*/  LOP3.LUT R0, R0, 0xc00, RZ, 0xc0, !PT ;  /* 0x00000c0000007812 */ /* 0x000fe200078ec0ff */
[----:B------:R-:W-:Y:S01]  /*4630*/  IMAD.U32 R46, R101, 0x10000, RZ ;  /* 0x00010000652e7824 */ /* 0x000fe200078e00ff */
[----:B------:R-:W-:Y:S01]  /*4640*/  LOP3.LUT R2, R7, 0x20, R2, 0xf8, !PT ;  /* 0x0000002007027812 */ /* 0x000fe200078ef802 */
[----:B------:R-:W-:Y:S01]  /*4650*/  UIADD3 UR4, UPT, UPT, UR43, 0x1200, URZ ;  /* 0x000012002b047890 */ /* 0x000fe2000fffe0ff */
[----:B------:R-:W2:Y:S01]  /*4660*/  LDC R42, c[0x0][0xb0c] ;  /* 0x0002c300ff2a7b82 */ /* 0x000ea20000000800 */
[----:B------:R-:W-:Y:S01]  /*4670*/  LOP3.LUT R0, R0, 0x40, R5, 0xf8, !PT ;  /* 0x0000004000007812 */ /* 0x000fe200078ef805 */
[----:B------:R-:W-:Y:S01]  /*4680*/  IMAD.MOV.U32 R44, RZ, RZ, RZ ;  /* 0x000000ffff2c7224 */ /* 0x000fe200078e00ff */
[----:B------:R-:W-:Y:S01]  /*4690*/  LOP3.LUT R103, R2, 0x30, R103, 0x78, !PT ;  /* 0x0000003002677812 */ /* 0x000fe200078e7867 */
[----:B------:R-:W-:Y:S01]  /*46a0*/  IMAD.MOV.U32 R108, RZ, RZ, RZ ;  /* 0x000000ffff6c7224 */ /* 0x000fe200078e00ff */
[----:B------:R-:W-:Y:S01]  /*46b0*/  LOP3.LUT R0, R0, 0x200, R5, 0xf8, !PT ;  /* 0x0000020000007812 */ /* 0x000fe200078ef805 */
[----:B------:R-:W-:Y:S01]  /*46c0*/  IMAD.SHL.U32 R5, R101, 0x10, RZ ;  /* 0x0000001065057824 */ /* 0x000fe200078e00ff */
[----:B------:R-:W-:Y:S01]  /*46d0*/  LOP3.LUT R46, R46, 0x600000, RZ, 0xc0, !PT ;  /* 0x006000002e2e7812 */ /* 0x000fe200078ec0ff */
[----:B------:R-:W4:Y:S01]  /*46e0*/  LDC R98, c[0x0][0xb20] ;  /* 0x0002c800ff627b82 */ /* 0x000f220000000800 */
[----:B------:R-:W3:Y:S01]  /*46f0*/  LDS R3, [UR43+0x140] ;  /* 0x0001402bff037984 */ /* 0x000ee20008000800 */
[----:B------:R-:W-:Y:S01]  /*4700*/  LOP3.LUT R103, R0, R103, RZ, 0xfc, !PT ;  /* 0x0000006700677212 */ /* 0x000fe200078efcff */
[----:B------:R-:W-:Y:S01]  /*4710*/  IMAD.U32 R109, RZ, RZ, UR4 ;  /* 0x00000004ff6d7e24 */ /* 0x000fe2000f8e00ff */
[----:B------:R-:W-:Y:S01]  /*4720*/  LOP3.LUT R5, R5, 0x20, RZ, 0xc0, !PT ;  /* 0x0000002005057812 */ /* 0x000fe200078ec0ff */
[----:B------:R-:W1:Y:S01]  /*4730*/  LDCU.64 UR46, c[0x0][0x348] ;  /* 0x00006900ff2e77ac */ /* 0x000e620008000a00 */
[----:B------:R-:W-:-:S02]  /*4740*/  IADD3 R102, PT, PT, R103, UR43, RZ ;  /* 0x0000002b67667c10 */ /* 0x000fc4000fffe0ff */
[----:B------:R-:W1:Y:S01]  /*4750*/  LDC R41, c[0x0][0xb30] ;  /* 0x0002cc00ff297b82 */ /* 0x000e620000000800 */
[----:B------:R-:W1:Y:S01]  /*4760*/  LDCU.64 UR38, c[0x0][0x888] ;  /* 0x00011100ff2677ac */ /* 0x000e620008000a00 */
[----:B------:R-:W-:Y:S01]  /*4770*/  IADD3 R102, PT, PT, -R5, 0x200, R102 ;  /* 0x0000020005667810 */ /* 0x000fe20007ffe166 */
[----:B------:R-:W-:-:S05]  /*4780*/  UIADD3 UR42, UPT, UPT, UR43, 0x200, URZ ;  /* 0x000002002b2a7890 */ /* 0x000fca000fffe0ff */
[----:B------:R-:W1:Y:S08]  /*4790*/  LDC.64 R88, c[0x0][0xb10] ;  /* 0x0002c400ff587b82 */ /* 0x000e700000000a00 */
[----:B------:R-:W1:Y:S08]  /*47a0*/  LDC.64 R38, c[0x0][0xb18] ;  /* 0x0002c600ff267b82 */ /* 0x000e700000000a00 */
[----:B------:R-:W1:Y:S08]  /*47b0*/  LDC.64 R84, c[0x0][0x888] ;  /* 0x00022200ff547b82 */ /* 0x000e700000000a00 */
[----:B------:R-:W1:Y:S01]  /*47c0*/  LDC.64 R36, c[0x0][0xb28] ;  /* 0x0002ca00ff247b82 */ /* 0x000e620000000a00 */
[----:B---3--:R-:W-:-:S07]  /*47d0*/  IMAD.IADD R46, R3, 0x1, R46 ;  /* 0x00000001032e7824 */ /* 0x008fce00078e022e */
[----:B------:R-:W3:Y:S08]  /*47e0*/  LDC.64 R86, c[0x0][0x890] ;  /* 0x00022400ff567b82 */ /* 0x000ef00000000a00 */
[----:B------:R-:W1:Y:S08]  /*47f0*/  LDC.64 R82, c[0x0][0x8b0] ;  /* 0x00022c00ff527b82 */ /* 0x000e700000000a00 */
[----:B------:R-:W1:Y:S08]  /*4800*/  LDC.64 R80, c[0x0][0x8a8] ;  /* 0x00022a00ff507b82 */ /* 0x000e700000000a00 */
[----:B--2-4-:R-:W1:Y:S02]  /*4810*/  LDC R100, c[0x0][0x374] ;  /* 0x0000dd00ff647b82 */ /* 0x014e640000000800 */
.L_x_97:
[----:B------:R-:W-:Y:S02]  /*4820*/  LEA R0, R111, UR43, 0x3 ;  /* 0x0000002b6f007c11 */ /* 0x000fe4000f8e18ff */
[----:B------:R-:W-:Y:S02]  /*4830*/  SHF.L.U32 R3, R107, 0x1f, RZ ;  /* 0x0000001f6b037819 */ /* 0x000fe400000006ff */
[----:B------:R-:W-:Y:S02]  /*4840*/  LEA R16, R111, UR43, 0x4 ;  /* 0x0000002b6f107c11 */ /* 0x000fe4000f8e20ff */
[----:B--2---:R-:W2:Y:S02]  /*4850*/  SYNCS.PHASECHK.TRANS64.TRYWAIT P0, [R0+URZ+0x90], R3 ;  /* 0x00009003000075a7 */ /* 0x004ea400080011ff */
[----:B-12---:R-:W-:Y:S05]  /*4860*/  @!P0 BRA `(.L_x_80) ;  /* 0x0000002000948947 */ /* 0x006fea0003800000 */
.L_x_135:
[----:B------:R-:W4:Y:S01]  /*4870*/  LDC.64 R12, c[0x0][0xb10] ;  /* 0x0002c400ff0c7b82 */ /* 0x000f220000000a00 */
[----:B------:R-:W3:Y:S01]  /*4880*/  LDS.128 R16, [R16+0x120] ;  /* 0x0001200010107984 */ /* 0x000ee20000000c00 */
[----:B-1----:R-:W-:Y:S01]  /*4890*/  ISETP.NE.AND P1, PT, R41, 0x1, PT ;  /* 0x000000012900780c */ /* 0x002fe20003f25270 */
[----:B--2---:R-:W-:Y:S01]  /*48a0*/  VIADD R0, R0, 0xa0 ;  /* 0x000000a000007836 */ /* 0x004fe20000000000 */
[----:B------:R-:W-:Y:S04]  /*48b0*/  ISETP.GE.AND P0, PT, R40, 0x1, PT ;  /* 0x000000012800780c */ /* 0x000fe80003f06270 */
[----:B------:R-:W1:Y:S01]  /*48c0*/  LDC.64 R10, c[0x0][0xb18] ;  /* 0x0002c600ff0a7b82 */ /* 0x000e620000000a00 */
[----:B------:R-:W-:Y:S01]  /*48d0*/  PRMT R0, RZ, 0x654, R0 ;  /* 0x00000654ff007816 */ /* 0x000fe20000000000 */
[----:B------:R-:W-:Y:S01]  /*48e0*/  @!PT LDS RZ, [RZ] ;  /* 0x00000000fffff984 */ /* 0x000fe20000000800 */
[----:B------:R-:W-:Y:S01]  /*48f0*/  @!PT LDS RZ, [RZ] ;  /* 0x00000000fffff984 */ /* 0x000fe20000000800 */
[----:B------:R-:W-:Y:S01]  /*4900*/  @!PT LDS RZ, [RZ] ;  /* 0x00000000fffff984 */ /* 0x000fe20000000800 */
[----:B------:R-:W-:Y:S01]  /*4910*/  @!PT LDS RZ, [RZ] ;  /* 0x00000000fffff984 */ /* 0x000fe20000000800 */
[----:B------:R2:W-:Y:S06]  /*4920*/  MEMBAR.ALL.CTA ;  /* 0x0000000000007992 */ /* 0x0005ec0000008000 */
[----:B--2---:R-:W2:Y:S01]  /*4930*/  FENCE.VIEW.ASYNC.S ;  /* 0x00000000000073c6 */ /* 0x004ea20000000000 */
[----:B------:R-:W1:Y:S08]  /*4940*/  @!P1 LDC R14, c[0x0][0xb20] ;  /* 0x0002c800ff0e9b82 */ /* 0x000e700000000800 */
[----:B------:R-:W1:Y:S01]  /*4950*/  @!P1 LDC R9, c[0x0][0xb0c] ;  /* 0x0002c300ff099b82 */ /* 0x000e620000000800 */
[----:B--2---:R2:W-:Y:S01]  /*4960*/  SYNCS.ARRIVE.TRANS64.RED.A1T0 RZ, [R0+URZ], RZ ;  /* 0x000000ff00ff79a7 */ /* 0x0045e200081004ff */
[----:B---3--:R-:W-:Y:S04]  /*4970*/  LOP3.LUT P4, RZ, R18, 0x1, RZ, 0xc0, !PT ;  /* 0x0000000112ff7812 */ /* 0x008fe8000788c0ff */
[----:B------:R-:W-:Y:S09]  /*4980*/  P2R R110, PR, RZ, 0x10 ;  /* 0x00000010ff6e7803 */ /* 0x000ff20000000000 */
[----:B------:R-:W-:Y:S02]  /*4990*/  @P4 MOV R45, R16 ;  /* 0x00000010002d4202 */ /* 0x000fe40000000f00 */
[----:B------:R-:W-:Y:S01]  /*49a0*/  @P4 LOP3.LUT R43, R17, 0xffff, RZ, 0xc0, !PT ;  /* 0x0000ffff112b4812 */ /* 0x000fe200078ec0ff */
[----:B--2-4-:R-:W-:Y:S06]  /*49b0*/  @!P0 BRA `(.L_x_81) ;  /* 0x0000000000a48947 */ /* 0x014fec0003800000 */
[----:B------:R-:W-:Y:S01]  /*49c0*/  IMAD.HI.U32 R21, R100, R39, RZ ;  /* 0x0000002764157227 */ /* 0x000fe200078e00ff */
[----:B------:R-:W-:Y:S02]  /*49d0*/  ISETP.NE.AND P0, PT, R38, 0x1, PT ;  /* 0x000000012600780c */ /* 0x000fe40003f05270 */
[----:B------:R-:W-:Y:S01]  /*49e0*/  ISETP.NE.AND P2, PT, R40, 0x1, PT ;  /* 0x000000012800780c */ /* 0x000fe20003f45270 */
[----:B------:R-:W-:Y:S01]  /*49f0*/  IMAD.HI.U32 R20, R99, R88, RZ ;  /* 0x0000005863147227 */ /* 0x000fe200078e00ff */
[----:B------:R-:W-:Y:S02]  /*4a00*/  SHF.R.U32.HI R21, RZ, R98, R21 ;  /* 0x00000062ff157219 */ /* 0x000fe40000011615 */
[----:B------:R-:W-:Y:S01]  /*4a10*/  ISETP.NE.AND P3, PT, R42, 0x1, PT ;  /* 0x000000012a00780c */ /* 0x000fe20003f65270 */
[----:B------:R-:W-:Y:S01]  /*4a20*/  IMAD.HI.U32 R24, R45, R88, RZ ;  /* 0x000000582d187227 */ /* 0x000fe200078e00ff */
[----:B------:R-:W-:Y:S02]  /*4a30*/  SHF.R.U32.HI R20, RZ, R89, R20 ;  /* 0x00000059ff147219 */ /* 0x000fe40000011614 */
[----:B------:R-:W-:Y:S01]  /*4a40*/  SEL R3, R100, R21, !P0 ;  /* 0x0000001564037207 */ /* 0x000fe20004000000 */
[----:B------:R-:W-:Y:S01]  /*4a50*/  IMAD.HI.U32 R21, R43, R39, RZ ;  /* 0x000000272b157227 */ /* 0x000fe200078e00ff */
[----:B------:R-:W-:Y:S02]  /*4a60*/  SEL R7, R99, R20, !P3 ;  /* 0x0000001463077207 */ /* 0x000fe40005800000 */
[----:B------:R-:W-:Y:S01]  /*4a70*/  SHF.R.U32.HI R24, RZ, R89, R24 ;  /* 0x00000059ff187219 */ /* 0x000fe20000011618 */
[-C--:B------:R-:W-:Y:S04]  /*4a80*/  IMAD.HI.U32 R20, R3, R36.reuse, RZ ;  /* 0x0000002403147227 */ /* 0x080fe800078e00ff */
[----:B------:R-:W-:Y:S01]  /*4a90*/  IMAD.HI.U32 R22, R7, R36, RZ ;  /* 0x0000002407167227 */ /* 0x000fe200078e00ff */
[-C--:B------:R-:W-:Y:S02]  /*4aa0*/  @P2 SHF.R.U32.HI R3, RZ, R37.reuse, R20 ;  /* 0x00000025ff032219 */ /* 0x080fe40000011614 */
[----:B------:R-:W-:Y:S02]  /*4ab0*/  SHF.R.U32.HI R20, RZ, R98, R21 ;  /* 0x00000062ff147219 */ /* 0x000fe40000011615 */
[----:B------:R-:W-:Y:S01]  /*4ac0*/  @P2 SHF.R.U32.HI R7, RZ, R37, R22 ;  /* 0x00000025ff072219 */ /* 0x000fe20000011616 */
[C---:B------:R-:W-:Y:S01]  /*4ad0*/  IMAD R2, R40.reuse, R3, RZ ;  /* 0x0000000328027224 */ /* 0x040fe200078e02ff */
[----:B------:R-:W-:Y:S02]  /*4ae0*/  SEL R5, R43, R20, !P0 ;  /* 0x000000142b057207 */ /* 0x000fe40004000000 */
[----:B------:R-:W-:Y:S01]  /*4af0*/  SEL R3, R45, R24, !P3 ;  /* 0x000000182d037207 */ /* 0x000fe20005800000 */
[----:B------:R-:W-:Y:S01]  /*4b00*/  IMAD R4, R40, R7, RZ ;  /* 0x0000000728047224 */ /* 0x000fe200078e02ff */
[C---:B------:R-:W-:Y:S01]  /*4b10*/  ISETP.GE.AND P0, PT, R5.reuse, R2, PT ;  /* 0x000000020500720c */ /* 0x040fe20003f06270 */
[----:B------:R-:W-:Y:S03]  /*4b20*/  IMAD.HI.U32 R6, R5, R36, RZ ;  /* 0x0000002405067227 */ /* 0x000fe600078e00ff */
[----:B------:R-:W-:Y:S01]  /*4b30*/  ISETP.GE.OR P0, PT, R3, R4, P0 ;  /* 0x000000040300720c */ /* 0x000fe20000706670 */
[----:B------:R-:W-:Y:S01]  /*4b40*/  IMAD.MOV R4, RZ, RZ, -R3 ;  /* 0x000000ffff047224 */ /* 0x000fe200078e0a03 */
[-C--:B------:R-:W-:Y:S03]  /*4b50*/  SHF.R.U32.HI R6, RZ, R37.reuse, R6 ;  /* 0x00000025ff067219 */ /* 0x080fe60000011606 */
[----:B------:R-:W-:Y:S01]  /*4b60*/  IMAD R45, R42, R4, R45 ;  /* 0x000000042a2d7224 */ /* 0x000fe200078e022d */
[----:B------:R-:W-:Y:S05]  /*4b70*/  SEL R15, R5, R6, !P2 ;  /* 0x00000006050f7207 */ /* 0x000fea0005000000 */
[----:B------:R-:W-:Y:S02]  /*4b80*/  IMAD.MOV R6, RZ, RZ, -R15 ;  /* 0x000000ffff067224 */ /* 0x000fe400078e0a0f */
[C---:B------:R-:W-:Y:S04]  /*4b90*/  @!P0 IMAD.HI.U32 R2, R3.reuse, R36, RZ ;  /* 0x0000002403028227 */ /* 0x040fe800078e00ff */
[----:B------:R-:W-:Y:S01]  /*4ba0*/  IMAD R6, R40, R6, R5 ;  /* 0x0000000628067224 */ /* 0x000fe200078e0205 */
[----:B------:R-:W-:Y:S04]  /*4bb0*/  @!P0 SHF.R.U32.HI R2, RZ, R37, R2 ;  /* 0x00000025ff028219 */ /* 0x000fe80000011602 */
[----:B------:R-:W-:Y:S02]  /*4bc0*/  @!P0 SEL R0, R3, R2, !P2 ;  /* 0x0000000203008207 */ /* 0x000fe40005000000 */
[----:B------:R-:W-:Y:S02]  /*4bd0*/  IADD3 R2, PT, PT, -R5, RZ, RZ ;  /* 0x000000ff05027210 */ /* 0x000fe40007ffe1ff */
[----:B------:R-:W-:Y:S01]  /*4be0*/  @!P0 IADD3 R8, PT, PT, R15, -R0, RZ ;  /* 0x800000000f088210 */ /* 0x000fe20007ffe0ff */
[----:B------:R-:W-:Y:S02]  /*4bf0*/  @!P0 IMAD R0, R7, R6, R0 ;  /* 0x0000000607008224 */ /* 0x000fe400078e0200 */
[----:B------:R-:W-:Y:S02]  /*4c00*/  IMAD R43, R38, R2, R43 ;  /* 0x00000002262b7224 */ /* 0x000fe400078e022b */
[----:B------:R-:W-:Y:S02]  /*4c10*/  @!P0 IMAD R5, R8, R40, R3 ;  /* 0x0000002808058224 */ /* 0x000fe400078e0203 */
[----:B------:R-:W-:Y:S04]  /*4c20*/  @!P0 IMAD.MOV.U32 R3, RZ, RZ, R0 ;  /* 0x000000ffff038224 */ /* 0x000fe800078e0000 */
[----:B------:R-:W-:Y:S02]  /*4c30*/  IMAD R45, R3, R42, R45 ;  /* 0x0000002a032d7224 */ /* 0x000fe400078e022d */
[----:B------:R-:W-:Y:S07]  /*4c40*/  IMAD R43, R5, R38, R43 ;  /* 0x00000026052b7224 */ /* 0x000fee00078e022b */
.L_x_81:
[----:B------:R-:W-:Y:S01]  /*4c50*/  @!P1 IMAD.HI.U32 R0, R45, R12, RZ ;  /* 0x0000000c2d009227 */ /* 0x000fe200078e00ff */
[----:B-1----:R-:W-:Y:S01]  /*4c60*/  @!P1 ISETP.NE.AND P0, PT, R10, 0x1, PT ;  /* 0x000000010a00980c */ /* 0x002fe20003f05270 */
[----:B------:R-:W-:Y:S01]  /*4c70*/  ULOP3.LUT UP0, URZ, UR42, 0x1b0, URZ, 0xc0, !UPT ;  /* 0x000001b02aff7892 */ /* 0x000fe2000f80c0ff */
[----:B------:R-:W-:Y:S01]  /*4c80*/  @!P1 ISETP.NE.AND P2, PT, R9, 0x1, PT ;  /* 0x000000010900980c */ /* 0x000fe20003f45270 */
[----:B------:R-:W-:Y:S01]  /*4c90*/  @!P1 IMAD.HI.U32 R3, R43, R11, RZ ;  /* 0x0000000b2b039227 */ /* 0x000fe200078e00ff */
[----:B------:R-:W-:Y:S02]  /*4ca0*/  @!P1 SHF.R.U32.HI R0, RZ, R13, R0 ;  /* 0x0000000dff009219 */ /* 0x000fe40000011600 */
[----:B------:R-:W-:Y:S01]  /*4cb0*/  @P4 SHF.R.U32.HI R105, RZ, 0x10, R17 ;  /* 0x00000010ff694819 */ /* 0x000fe20000011611 */
[----:B------:R-:W-:Y:S01]  /*4cc0*/  VIADD R111, R111, 0x1 ;  /* 0x000000016f6f7836 */ /* 0x000fe20000000000 */
[----:B------:R-:W-:Y:S02]  /*4cd0*/  @!P1 SHF.R.U32.HI R2, RZ, R14, R3 ;  /* 0x0000000eff029219 */ /* 0x000fe40000011603 */
[----:B------:R-:W-:Y:S02]  /*4ce0*/  @!P1 SEL R3, R45, R0, !P2 ;  /* 0x000000002d039207 */ /* 0x000fe40005000000 */
[----:B------:R-:W-:Y:S05]  /*4cf0*/  @!P1 SEL R2, R43, R2, !P0 ;  /* 0x000000022b029207 */ /* 0x000fea0004000000 */
[----:B------:R-:W-:Y:S02]  /*4d00*/  @!P1 IMAD.IADD R0, R2, 0x1, -R3 ;  /* 0x0000000102009824 */ /* 0x000fe400078e0a03 */
[----:B------:R-:W-:Y:S02]  /*4d10*/  @!P1 IMAD.IADD R2, R3, 0x1, -R2 ;  /* 0x0000000103029824 */ /* 0x000fe400078e0a02 */
[----:B------:R-:W-:Y:S02]  /*4d20*/  @!P1 IMAD R45, R0, R9, R45 ;  /* 0x00000009002d9224 */ /* 0x000fe400078e022d */
[----:B------:R-:W-:Y:S01]  /*4d30*/  @!P1 IMAD R43, R2, R10, R43 ;  /* 0x0000000a022b9224 */ /* 0x000fe200078e022b */
[----:B------:R-:W-:Y:S06]  /*4d40*/  BRA.U !UP0, `(.L_x_82) ;  /* 0x0000000108407547 */ /* 0x000fec000b800000 */
[----:B------:R-:W1:Y:S01]  /*4d50*/  LDCU.64 UR8, c[0x4][0x80] ;  /* 0x01001000ff0877ac */ /* 0x000e620008000a00 */
[----:B------:R-:W-:Y:S01]  /*4d60*/  MOV R3, 0x0 ;  /* 0x0000000000037802 */ /* 0x000fe20000000f00 */
[----:B------:R-:W-:Y:S02]  /*4d70*/  HFMA2 R12, -RZ, RZ, 0, 5.9604644775390625e-08 ;  /* 0x00000001ff0c7431 */ /* 0x000fe400000001ff */
[----:B------:R-:W-:Y:S02]  /*4d80*/  IMAD.MOV.U32 R8, RZ, RZ, 0x70 ;  /* 0x00000070ff087424 */ /* 0x000fe400078e00ff */
[----:B------:R-:W-:Y:S01]  /*4d90*/  IMAD.MOV.U32 R13, RZ, RZ, RZ ;  /* 0x000000ffff0d7224 */ /* 0x000fe200078e00ff */
[----:B------:R-:W2:Y:S01]  /*4da0*/  LDCU.64 UR6, c[0x4][0x88] ;  /* 0x01001100ff0677ac */ /* 0x000ea20008000a00 */
[----:B------:R-:W3:Y:S01]  /*4db0*/  LDC.64 R2, c[0x4][R3] ;  /* 0x0100000003027b82 */ /* 0x000ee20000000a00 */
[----:B------:R-:W4:Y:S01]  /*4dc0*/  LDCU.64 UR4, c[0x4][0x8] ;  /* 0x01000100ff0477ac */ /* 0x000f220008000a00 */
[----:B-1----:R-:W-:Y:S01]  /*4dd0*/  MOV R5, UR9 ;  /* 0x0000000900057c02 */ /* 0x002fe20008000f00 */
[----:B------:R-:W-:Y:S01]  /*4de0*/  IMAD.U32 R4, RZ, RZ, UR8 ;  /* 0x00000008ff047e24 */ /* 0x000fe2000f8e00ff */
[----:B--2---:R-:W-:Y:S01]  /*4df0*/  MOV R7, UR7 ;  /* 0x0000000700077c02 */ /* 0x004fe20008000f00 */
[----:B------:R-:W-:Y:S01]  /*4e00*/  IMAD.U32 R6, RZ, RZ, UR6 ;  /* 0x00000006ff067e24 */ /* 0x000fe2000f8e00ff */
[----:B----4-:R-:W-:Y:S01]  /*4e10*/  MOV R11, UR5 ;  /* 0x00000005000b7c02 */ /* 0x010fe20008000f00 */
[----:B------:R-:W-:Y:S02]  /*4e20*/  IMAD.U32 R10, RZ, RZ, UR4 ;  /* 0x00000004ff0a7e24 */ /* 0x000fe4000f8e00ff */
[----:B------:R-:W-:Y:S07]  /*4e30*/  LEPC R20, `(.L_x_82) ;  /* 0x000000001014794e */ /* 0x000fee0000000000 */
[----:B---3-5:R-:W-:Y:S05]  /*4e40*/  CALL.ABS.NOINC R2 ;  /* 0x0000000002007343 */ /* 0x028fea0003c00000 */
.L_x_82:
[----:B------:R-:W-:Y:S01]  /*4e50*/  LOP3.LUT P0, RZ, R109, 0x1b0, RZ, 0xc0, !PT ;  /* 0x000001b06dff7812 */ /* 0x000fe2000780c0ff */
[----:B------:R-:W-:Y:S11]  /*4e60*/  BSSY.RECONVERGENT B6, `(.L_x_83) ;  /* 0x0000013000067945 */ /* 0x000ff60003800200 */
[----:B------:R-:W-:Y:S01]  /*4e70*/  @!UPT UIADD3 URZ, UPT, UPT, URZ, URZ, URZ ;  /* 0x000000fffffff290 */ /* 0x000fe2000fffe0ff */
[----:B------:R-:W-:Y:S05]  /*4e80*/  @!P0 BRA `(.L_x_84) ;  /* 0x0000000000408947 */ /* 0x000fea0003800000 */
        /* <DEDUP_REMOVED lines=16> */
.L_x_84:
[----:B------:R-:W-:Y:S05]  /*4f90*/  BSYNC.RECONVERGENT B6 ;  /* 0x0000000000067941 */ /* 0x000fea0003800200 */
.L_x_83:
[----:B------:R-:W-:Y:S01]  /*4fa0*/  ISETP.NE.U32.AND P3, PT, R86, RZ, PT ;  /* 0x000000ff5600720c */ /* 0x000fe20003f65070 */
[----:B------:R-:W-:Y:S01]  /*4fb0*/  UISETP.NE.AND UP1, UPT, UR44, URZ, UPT ;  /* 0x000000ff2c00728c */ /* 0x000fe2000bf25270 */
[----:B------:R-:W-:Y:S02]  /*4fc0*/  ISETP.NE.U32.AND P4, PT, R82, RZ, PT ;  /* 0x000000ff5200720c */ /* 0x000fe40003f85070 */
[----:B------:R-:W-:Y:S02]  /*4fd0*/  ISETP.NE.AND.EX P3, PT, R87, RZ, PT, P3 ;  /* 0x000000ff5700720c */ /* 0x000fe40003f65330 */
[----:B------:R-:W-:Y:S02]  /*4fe0*/  PLOP3.LUT P1, PT, PT, PT, PT, 0x8, 0x80 ;  /* 0x000000000080781c */ /* 0x000fe40003f2e170 */
[----:B------:R-:W-:Y:S02]  /*4ff0*/  PLOP3.LUT P0, PT, PT, PT, UP1, 0x80, 0x8 ;  /* 0x000000000008781c */ /* 0x000fe40003f0f018 */
[----:B------:R-:W-:Y:S02]  /*5000*/  ISETP.NE.AND.EX P4, PT, R83, RZ, PT, P4 ;  /* 0x000000ff5300720c */ /* 0x000fe40003f85340 */
[----:B------:R-:W1:Y:S09]  /*5010*/  @UP1 LDCU.64 UR4, c[0x0][0x888] ;  /* 0x00011100ff0417ac */ /* 0x000e720008000a00 */
[----:B------:R-:W-:Y:S01]  /*5020*/  @P0 PLOP3.LUT P1, PT, P3, PT, PT, 0x80, 0x8 ;  /* 0x000000000008081c */ /* 0x000fe20001f2f070 */
[----:B-1----:R-:W-:Y:S04]  /*5030*/  @UP1 UISETP.NE.U32.AND UP0, UPT, UR4, URZ, UPT ;  /* 0x000000ff0400128c */ /* 0x002fe8000bf05070 */
[----:B------:R-:W-:Y:S04]  /*5040*/  @UP1 UISETP.NE.AND.EX UP0, UPT, UR5, URZ, UPT, UP0 ;  /* 0x000000ff0500128c */ /* 0x000fe8000bf05300 */
[----:B------:R-:W-:Y:S01]  /*5050*/  @UP1 USEL UR4, URZ, 0xffffffff, UP0 ;  /* 0xffffffffff041887 */ /* 0x000fe20008000000 */
[----:B------:R-:W-:Y:S11]  /*5060*/  @!P3 BRA `(.L_x_85) ;  /* 0x00000000002cb947 */ /* 0x000ff60003800000 */
[----:B------:R-:W-:Y:S01]  /*5070*/  ISETP.NE.U32.AND P2, PT, R84, RZ, PT ;  /* 0x000000ff5400720c */ /* 0x000fe20003f45070 */
[----:B------:R-:W-:Y:S03]  /*5080*/  IMAD.MOV.U32 R96, RZ, RZ, 0x1 ;  /* 0x00000001ff607424 */ /* 0x000fe600078e00ff */
[----:B------:R-:W-:Y:S11]  /*5090*/  ISETP.NE.AND.EX P2, PT, R85, RZ, PT, P2 ;  /* 0x000000ff5500720c */ /* 0x000ff60003f45320 */
[----:B------:R-:W-:Y:S02]  /*50a0*/  @!UPT UIADD3 URZ, UPT, UPT, URZ, URZ, URZ ;  /* 0x000000fffffff290 */ /* 0x000fe4000fffe0ff */
[----:B------:R-:W1:Y:S01]  /*50b0*/  @P2 LDC.64 R2, c[0x0][0x888] ;  /* 0x00022200ff022b82 */ /* 0x000e620000000a00 */
[----:B------:R-:W-:Y:S04]  /*50c0*/  @P2 IMAD R0, R86, UR36, RZ ;  /* 0x0000002456002c24 */ /* 0x000fe8000f8e02ff */
[----:B-1----:R-:W-:Y:S04]  /*50d0*/  @P2 IMAD.WIDE R2, R0, 0x4, R2 ;  /* 0x0000000400022825 */ /* 0x002fe800078e0202 */
[----:B------:R-:W-:Y:S01]  /*50e0*/  HFMA2 R0, -RZ, RZ, 0, 5.9604644775390625e-08 ;  /* 0x00000001ff007431 */ /* 0x000fe200000001ff */
[----:B-----5:R1:W5:Y:S04]  /*50f0*/  @P2 LDG.E R49, desc[UR40][R2.64] ;  /* 0x0000002802312981 */ /* 0x020368000c1e1900 */
[----:B------:R-:W-:Y:S01]  /*5100*/  @!P2 PRMT R96, R0, 0x7610, R96 ;  /* 0x000076100060a816 */ /* 0x000fe20000000060 */
[----:B-1----:R-:W2:Y:S06]  /*5110*/  @!P2 LDC R49, c[0x0][0x880] ;  /* 0x00022000ff31ab82 */ /* 0x002eac0000000800 */
.L_x_85:
[----:B------:R-:W-:Y:S05]  /*5120*/  @!P4 BRA `(.L_x_86) ;  /* 0x000000000020c947 */ /* 0x000fea0003800000 */
[----:B------:R-:W-:Y:S04]  /*5130*/  ISETP.NE.U32.AND P2, PT, R80, RZ, PT ;  /* 0x000000ff5000720c */ /* 0x000fe80003f45070 */
[----:B------:R-:W-:Y:S11]  /*5140*/  ISETP.NE.AND.EX P2, PT, R81, RZ, PT, P2 ;  /* 0x000000ff5100720c */ /* 0x000ff60003f45320 */
[----:B------:R-:W-:Y:S02]  /*5150*/  @!UPT UIADD3 URZ, UPT, UPT, URZ, URZ, URZ ;  /* 0x000000fffffff290 */ /* 0x000fe4000fffe0ff */
[----:B------:R-:W1:Y:S01]  /*5160*/  @P2 LDC.64 R2, c[0x0][0x8a8] ;  /* 0x00022a00ff022b82 */ /* 0x000e620000000a00 */
[----:B------:R-:W-:Y:S04]  /*5170*/  @P2 IMAD R0, R82, UR36, RZ ;  /* 0x0000002452002c24 */ /* 0x000fe8000f8e02ff */
[----:B-1----:R-:W-:Y:S05]  /*5180*/  @P2 IMAD.WIDE R2, R0, 0x4, R2 ;  /* 0x0000000400022825 */ /* 0x002fea00078e0202 */
[----:B-----5:R1:W5:Y:S02]  /*5190*/  @P2 LDG.E R47, desc[UR40][R2.64] ;  /* 0x00000028022f2981 */ /* 0x020364000c1e1900 */
[----:B-1----:R-:W3:Y:S02]  /*51a0*/  @!P2 LDC R47, c[0x0][0x8a0] ;  /* 0x00022800ff2fab82 */ /* 0x002ee40000000800 */
.L_x_86:
[----:B--2--5:R-:W-:Y:S01]  /*51b0*/  @P0 FSETP.NEU.AND P4, PT, R49, RZ, PT ;  /* 0x000000ff3100020b */ /* 0x024fe20003f8d000 */
[----:B------:R-:W-:Y:S01]  /*51c0*/  IMAD.U32 R0, RZ, RZ, UR4 ;  /* 0x00000004ff007e24 */ /* 0x000fe2000f8e00ff */
[----:B------:R-:W-:Y:S01]  /*51d0*/  @P0 LOP3.LUT P2, RZ, R96, 0xff, RZ, 0xc0, !PT ;  /* 0x000000ff60ff0812 */ /* 0x000fe2000784c0ff */
[----:B------:R-:W-:Y:S01]  /*51e0*/  BSSY B1, `(.L_x_87) ;  /* 0x0000039000017945 */ /* 0x000fe20003800000 */
[----:B------:R-:W-:Y:S02]  /*51f0*/  @P0 SEL R9, RZ, 0xffffffff, P4 ;  /* 0xffffffffff090807 */ /* 0x000fe40002000000 */
[----:B------:R-:W-:Y:S02]  /*5200*/  CS2R R54, SRZ ;  /* 0x0000000000367805 */ /* 0x000fe4000001ff00 */
[----:B------:R-:W-:Y:S02]  /*5210*/  LEA R92, R44, UR43, 0x3 ;  /* 0x0000002b2c5c7c11 */ /* 0x000fe4000f8e18ff */
[----:B------:R-:W-:Y:S02]  /*5220*/  CS2R R52, SRZ ;  /* 0x0000000000347805 */ /* 0x000fe4000001ff00 */
[----:B------:R-:W-:Y:S02]  /*5230*/  @P1 SEL R9, R0, R9, !P2 ;  /* 0x0000000900091207 */ /* 0x000fe40005000000 */
[----:B------:R-:W-:Y:S02]  /*5240*/  CS2R R58, SRZ ;  /* 0x00000000003a7805 */ /* 0x000fe4000001ff00 */
[----:B------:R-:W-:Y:S02]  /*5250*/  SHF.L.U32 R7, R108, 0x1f, RZ ;  /* 0x0000001f6c077819 */ /* 0x000fe400000006ff */
[----:B------:R-:W-:Y:S02]  /*5260*/  CS2R R56, SRZ ;  /* 0x0000000000387805 */ /* 0x000fe4000001ff00 */
[----:B------:R-:W-:Y:S02]  /*5270*/  @P0 LOP3.LUT R9, R9, 0x1, RZ, 0xc0, !PT ;  /* 0x0000000109090812 */ /* 0x000fe400078ec0ff */
[C---:B------:R-:W-:Y:S02]  /*5280*/  LEA.HI R5, R44.reuse, R44, RZ, 0x1 ;  /* 0x0000002c2c057211 */ /* 0x040fe400078f08ff */
[----:B------:R-:W-:Y:S02]  /*5290*/  ISETP.NE.U32.OR P1, PT, R9, 0x1, !P0 ;  /* 0x000000010900780c */ /* 0x000fe40004725470 */
[----:B------:R-:W-:Y:S01]  /*52a0*/  PLOP3.LUT P5, PT, PT, PT, PT, 0x8, 0x80 ;  /* 0x000000000080781c */ /* 0x000fe20003fae170 */
[C---:B------:R-:W-:Y:S01]  /*52b0*/  IMAD.SHL.U32 R3, R5.reuse, 0x20, RZ ;  /* 0x0000002005037824 */ /* 0x040fe200078e00ff */
[----:B------:R-:W-:Y:S04]  /*52c0*/  LOP3.LUT R5, R5, 0xffe, RZ, 0xc0, !PT ;  /* 0x00000ffe05057812 */ /* 0x000fe800078ec0ff */
[----:B------:R-:W-:Y:S01]  /*52d0*/  LOP3.LUT R3, R3, 0xffffffc0, RZ, 0xc0, !PT ;  /* 0xffffffc003037812 */ /* 0x000fe200078ec0ff */
[----:B------:R-:W-:Y:S04]  /*52e0*/  IMAD.IADD R32, R44, 0x1, -R5 ;  /* 0x000000012c207824 */ /* 0x000fe800078e0a05 */
[----:B------:R-:W-:Y:S01]  /*52f0*/  @P1 SHF.L.U32 R2, R106, 0x1f, RZ ;  /* 0x0000001f6a021819 */ /* 0x000fe200000006ff */
[----:B------:R-:W-:Y:S03]  /*5300*/  IMAD.IADD R3, R46, 0x1, R3 ;  /* 0x000000012e037824 */ /* 0x000fe600078e0203 */
[----:B------:R-:W1:Y:S01]  /*5310*/  @P1 SYNCS.PHASECHK.TRANS64.TRYWAIT P0, [UR43+0x70], R2 ;  /* 0x00007002ff0015a7 */ /* 0x000e62000800112b */
[----:B------:R-:W-:Y:S01]  /*5320*/  IMAD R32, R32, 0x100000, R3 ;  /* 0x0010000020207824 */ /* 0x000fe200078e0203 */
[----:B------:R2:W4:Y:S01]  /*5330*/  SYNCS.PHASECHK.TRANS64.TRYWAIT P4, [R92+URZ+0xb0], R7 ;  /* 0x0000b0075c0075a7 */ /* 0x00052200080811ff */
[----:B-1----:R-:W-:Y:S01]  /*5340*/  @P1 PLOP3.LUT P5, PT, P0, PT, PT, 0x8, 0x80 ;  /* 0x000000000080181c */ /* 0x002fe200007ae170 */
[----:B------:R-:W-:Y:S01]  /*5350*/  @!UPT UIADD3 URZ, UPT, UPT, URZ, URZ, URZ ;  /* 0x000000fffffff290 */ /* 0x000fe2000fffe0ff */
[----:B--2---:R-:W-:Y:S11]  /*5360*/  @!P1 BRA `(.L_x_88) ;  /* 0x0000000000809947 */ /* 0x004ff60003800000 */
[----:B------:R-:W-:Y:S01]  /*5370*/  ISETP.NE.U32.AND P0, PT, RZ, UR38, PT ;  /* 0x00000026ff007c0c */ /* 0x000fe2000bf05070 */
[----:B------:R-:W-:Y:S01]  /*5380*/  BSSY B0, `(.L_x_89) ;  /* 0x0000012000007945 */ /* 0x000fe20003800000 */
[----:B------:R-:W-:Y:S02]  /*5390*/  FSETP.NEU.AND P2, PT, R49, RZ, PT ;  /* 0x000000ff3100720b */ /* 0x000fe40003f4d000 */
[----:B------:R-:W-:Y:S02]  /*53a0*/  CS2R R58, SRZ ;  /* 0x00000000003a7805 */ /* 0x000fe4000001ff00 */
[----:B------:R-:W-:Y:S02]  /*53b0*/  ISETP.NE.AND.EX P0, PT, RZ, UR39, PT, P0 ;  /* 0x00000027ff007c0c */ /* 0x000fe4000bf05300 */
[----:B------:R-:W-:Y:S02]  /*53c0*/  CS2R R56, SRZ ;  /* 0x0000000000387805 */ /* 0x000fe4000001ff00 */
[----:B------:R-:W-:Y:S02]  /*53d0*/  LOP3.LUT P1, RZ, R96, 0xff, RZ, 0xc0, !PT ;  /* 0x000000ff60ff7812 */ /* 0x000fe4000782c0ff */
[----:B------:R-:W-:Y:S02]  /*53e0*/  CS2R R54, SRZ ;  /* 0x0000000000367805 */ /* 0x000fe4000001ff00 */
[----:B------:R-:W-:Y:S02]  /*53f0*/  SEL R0, RZ, 0xffffffff, P2 ;  /* 0xffffffffff007807 */ /* 0x000fe40001000000 */
[----:B------:R-:W-:Y:S02]  /*5400*/  CS2R R52, SRZ ;  /* 0x0000000000347805 */ /* 0x000fe4000001ff00 */
[----:B------:R-:W-:Y:S04]  /*5410*/  SEL R3, RZ, 0xffffffff, P0 ;  /* 0xffffffffff037807 */ /* 0x000fe80000000000 */
[----:B------:R-:W-:Y:S04]  /*5420*/  @P3 SEL R0, R3, R0, !P1 ;  /* 0x0000000003003207 */ /* 0x000fe80004800000 */
[----:B------:R-:W-:Y:S04]  /*5430*/  LOP3.LUT R0, R0, 0x1, RZ, 0xc0, !PT ;  /* 0x0000000100007812 */ /* 0x000fe800078ec0ff */
[----:B------:R-:W-:Y:S01]  /*5440*/  ISETP.NE.U32.AND P0, PT, R0, 0x1, PT ;  /* 0x000000010000780c */ /* 0x000fe20003f05070 */
[----:B------:R-:W-:Y:S01]  /*5450*/  @!UPT UIADD3 URZ, UPT, UPT, URZ, URZ, URZ ;  /* 0x000000fffffff290 */ /* 0x000fe2000fffe0ff */
[----:B------:R-:W-:Y:S11]  /*5460*/  @!P5 BRA `(.L_x_90) ;  /* 0x00000000000cd947 */ /* 0x000ff60003800000 */
[----:B------:R-:W-:Y:S04]  /*5470*/  SHF.L.U32 R3, R106, 0x1f, RZ ;  /* 0x0000001f6a037819 */ /* 0x000fe800000006ff */
[----:B------:R-:W1:Y:S02]  /*5480*/  SYNCS.PHASECHK.TRANS64.TRYWAIT P1, [UR43+0x70], R3 ;  /* 0x00007003ff0075a7 */ /* 0x000e64000802112b */
[----:B-1----:R-:W-:Y:S05]  /*5490*/  @!P1 BRA `(.L_x_91) ;  /* 0x00000014009c9947 */ /* 0x002fea0003800000 */
.L_x_90:
[----:B------:R-:W-:Y:S05]  /*54a0*/  BSYNC B0 ;  /* 0x0000000000007941 */ /* 0x000fea0003800000 */
.L_x_89:
[----:B------:R2:W1:Y:S01]  /*54b0*/  @P0 LDS.128 R56, [R103+UR43+0x200] ;  /* 0x0002002b67380984 */ /* 0x0004620008000c00 */
[----:B------:R-:W-:Y:S01]  /*54c0*/  UIADD3 UR4, UPT, UPT, UR43, 0x78, URZ ;  /* 0x000000782b047890 */ /* 0x000fe2000fffe0ff */
[----:B------:R-:W-:Y:S02]  /*54d0*/  LOP3.LUT R106, R106, 0x1, RZ, 0x3c, !PT ;  /* 0x000000016a6a7812 */ /* 0x000fe400078e3cff */
[----:B------:R2:W1:Y:S01]  /*54e0*/  @P0 LDS.128 R52, [R102+0x10] ;  /* 0x0000100066340984 */ /* 0x0004620000000c00 */
[----:B------:R-:W-:Y:S01]  /*54f0*/  UPRMT UR4, UR37, 0x654, UR4 ;  /* 0x0000065425047896 */ /* 0x000fe20008000004 */
[----:B------:R-:W-:Y:S01]  /*5500*/  @!PT LDS RZ, [RZ] ;  /* 0x00000000fffff984 */ /* 0x000fe20000000800 */
[----:B------:R-:W-:Y:S01]  /*5510*/  @!PT LDS RZ, [RZ] ;  /* 0x00000000fffff984 */ /* 0x000fe20000000800 */
[----:B------:R-:W-:Y:S01]  /*5520*/  @!PT LDS RZ, [RZ] ;  /* 0x00000000fffff984 */ /* 0x000fe20000000800 */
[----:B------:R-:W-:Y:S01]  /*5530*/  @!PT LDS RZ, [RZ] ;  /* 0x00000000fffff984 */ /* 0x000fe20000000800 */
[----:B------:R5:W-:Y:S06]  /*5540*/  MEMBAR.ALL.CTA ;  /* 0x0000000000007992 */ /* 0x000bec0000008000 */
[----:B-----5:R-:W5:Y:S02]  /*5550*/  FENCE.VIEW.ASYNC.S ;  /* 0x00000000000073c6 */ /* 0x020f640000000000 */
[----:B-----5:R-:W-:Y:S03]  /*5560*/  SYNCS.ARRIVE.TRANS64.RED.A1T0 RZ, [UR4], RZ ;  /* 0x000000ffffff79a7 */ /* 0x020fe60008100404 */
.L_x_88:
[----:B------:R-:W-:Y:S05]  /*5570*/  BSYNC B1 ;  /* 0x0000000000017941 */ /* 0x000fea0003800000 */
.L_x_87:
[----:B-1----:R-:W-:Y:S04]  /*5580*/  SHF.R.U32.HI R3, RZ, 0x15, R32 ;  /* 0x00000015ff037819 */ /* 0x002fe80000011620 */
[----:B------:R-:W-:Y:S01]  /*5590*/  LOP3.LUT P0, RZ, R3, 0x3, R104, 0x48, !PT ;  /* 0x0000000303ff7812 */ /* 0x000fe20007804868 */
[----:B------:R-:W-:Y:S01]  /*55a0*/  @!UPT UIADD3 URZ, UPT, UPT, URZ, URZ, URZ ;  /* 0x000000fffffff290 */ /* 0x000fe2000fffe0ff */
[----:B----4-:R-:W-:Y:S11]  /*55b0*/  @P4 BRA `(.L_x_92) ;  /* 0x0000000000084947 */ /* 0x010ff60003800000 */
[----:B------:R-:W1:Y:S02]  /*55c0*/  SYNCS.PHASECHK.TRANS64.TRYWAIT P1, [R92+URZ+0xb0], R7 ;  /* 0x0000b0075c0075a7 */ /* 0x000e6400080211ff */
[----:B-1----:R-:W-:Y:S05]  /*55d0*/  @!P1 BRA `(.L_x_93) ;  /* 0x0000001400649947 */ /* 0x002fea0003800000 */
.L_x_92:
[----:B------:R-:W-:Y:S05]  /*55e0*/  @!P0 BRA `(.L_x_94) ;  /* 0x0000000000408947 */ /* 0x000fea0003800000 */
[----:B------:R-:W4:Y:S01]  /*55f0*/  LDCU.64 UR8, c[0x4][0x70] ;  /* 0x01000e00ff0877ac */ /* 0x000f220008000a00 */
[----:B------:R-:W-:Y:S01]  /*5600*/  MOV R3, 0x0 ;  /* 0x0000000000037802 */ /* 0x000fe20000000f00 */
[----:B------:R-:W-:Y:S02]  /*5610*/  HFMA2 R12, -RZ, RZ, 0, 5.9604644775390625e-08 ;  /* 0x00000001ff0c7431 */ /* 0x000fe400000001ff */
[----:B------:R-:W-:Y:S02]  /*5620*/  IMAD.MOV.U32 R8, RZ, RZ, 0x192 ;  /* 0x00000192ff087424 */ /* 0x000fe400078e00ff */
[----:B------:R-:W-:Y:S01]  /*5630*/  IMAD.MOV.U32 R13, RZ, RZ, RZ ;  /* 0x000000ffff0d7224 */ /* 0x000fe200078e00ff */
[----:B------:R-:W1:Y:S01]  /*5640*/  LDCU.64 UR6, c[0x4][0x78] ;  /* 0x01000f00ff0677ac */ /* 0x000e620008000a00 */
[----:B------:R-:W2:Y:S01]  /*5650*/  LDC.64 R2, c[0x4][R3] ;  /* 0x0100000003027b82 */ /* 0x000ea20000000a00 */
[----:B------:R-:W5:Y:S01]  /*5660*/  LDCU.64 UR4, c[0x4][0x10] ;  /* 0x01000200ff0477ac */ /* 0x000f620008000a00 */
[----:B----4-:R-:W-:Y:S01]  /*5670*/  MOV R5, UR9 ;  /* 0x0000000900057c02 */ /* 0x010fe20008000f00 */
[----:B------:R-:W-:Y:S01]  /*5680*/  IMAD.U32 R4, RZ, RZ, UR8 ;  /* 0x00000008ff047e24 */ /* 0x000fe2000f8e00ff */
[----:B-1----:R-:W-:Y:S01]  /*5690*/  MOV R7, UR7 ;  /* 0x0000000700077c02 */ /* 0x002fe20008000f00 */
[----:B------:R-:W-:Y:S01]  /*56a0*/  IMAD.U32 R6, RZ, RZ, UR6 ;  /* 0x00000006ff067e24 */ /* 0x000fe2000f8e00ff */
[----:B-----5:R-:W-:Y:S01]  /*56b0*/  MOV R11, UR5 ;  /* 0x00000005000b7c02 */ /* 0x020fe20008000f00 */
[----:B------:R-:W-:Y:S02]  /*56c0*/  IMAD.U32 R10, RZ, RZ, UR4 ;  /* 0x00000004ff0a7e24 */ /* 0x000fe4000f8e00ff */
[----:B------:R-:W-:Y:S07]  /*56d0*/  LEPC R20, `(.L_x_94) ;  /* 0x000000001014794e */ /* 0x000fee0000000000 */
[----:B--23--:R-:W-:Y:S05]  /*56e0*/  CALL.ABS.NOINC R2 ;  /* 0x0000000002007343 */ /* 0x00cfea0003c00000 */
.L_x_94:
[----:B------:R-:W-:Y:S01]  /*56f0*/  LOP3.LUT P0, RZ, R101, 0x60, RZ, 0xc0, !PT ;  /* 0x0000006065ff7812 */ /* 0x000fe2000780c0ff */
[----:B------:R-:W-:Y:S05]  /*5700*/  WARPSYNC.ALL ;  /* 0x0000000000007948 */ /* 0x000fea0003800000 */
[----:B------:R-:W-:Y:S01]  /*5710*/  R2UR UR4, R32 ;  /* 0x00000000200472ca */ /* 0x000fe200000e0000 */
[----:B------:R-:W-:Y:S01]  /*5720*/  BSSY.RECONVERGENT B0, `(.L_x_95) ;  /* 0x00000a0000007945 */ /* 0x000fe20003800200 */
[-C--:B------:R-:W-:Y:S02]  /*5730*/  F2FP.F16.E4M3.UNPACK_B R50, R56.reuse ;  /* 0x00000038ff32723e */ /* 0x080fe400020006ff */
[----:B------:R-:W-:Y:S02]  /*5740*/  F2FP.F16.E4M3.UNPACK_B R63, R56.H1 ;  /* 0x00000038ff3f723e */ /* 0x000fe400030006ff */
[-C--:B------:R-:W-:Y:S01]  /*5750*/  F2FP.F16.E4M3.UNPACK_B R56, R57.reuse ;  /* 0x00000039ff38723e */ /* 0x080fe200020006ff */
[--C-:B------:R-:W-:Y:S01]  /*5760*/  HADD2.F32 R48, -RZ, R50.reuse.H0_H0 ;  /* 0x20000032ff307230 */ /* 0x100fe20000004100 */
[----:B------:R-:W-:Y:S01]  /*5770*/  F2FP.F16.E4M3.UNPACK_B R57, R57.H1 ;  /* 0x00000039ff39723e */ /* 0x000fe200030006ff */
[----:B------:R-:W-:Y:S01]  /*5780*/  HADD2.F32 R50, -RZ, R50.H1_H1 ;  /* 0x30000032ff327230 */ /* 0x000fe20000004100 */
[-C--:B------:R-:W-:Y:S01]  /*5790*/  F2FP.F16.E4M3.UNPACK_B R66, R52.reuse ;  /* 0x00000034ff42723e */ /* 0x080fe200020006ff */
[--C-:B------:R-:W-:Y:S01]  /*57a0*/  HADD2.F32 R51, -RZ, R63.reuse.H0_H0 ;  /* 0x2000003fff337230 */ /* 0x100fe20000004100 */
[----:B------:R-:W-:Y:S01]  /*57b0*/  F2FP.F16.E4M3.UNPACK_B R68, R52.H1 ;  /* 0x00000034ff44723e */ /* 0x000fe200030006ff */
[----:B-1----:R-:W-:Y:S01]  /*57c0*/  LDTM.16dp32bit_t0_t15.x32 R4, tmem[UR4] ;  /* 0x00000004000479ee */ /* 0x002fe20008a80000 */
[----:B------:R-:W3:Y:S01]  /*57d0*/  LDTM.16dp32bit_t16_t31.x32 R4, tmem[UR4+0x20] ;  /* 0x00002004000479ee */ /* 0x000ee20008aa0000 */
[----:B------:R-:W-:Y:S01]  /*57e0*/  NOP ;  /* 0x0000000000007918 */ /* 0x000fe20000000000 */
[----:B------:R-:W-:Y:S01]  /*57f0*/  R2UR UR5, R92 ;  /* 0x000000005c0572ca */ /* 0x000fe200000e0000 */
[--C-:B------:R-:W-:Y:S01]  /*5800*/  HADD2.F32 R65, -RZ, R66.reuse.H0_H0 ;  /* 0x20000042ff417230 */ /* 0x100fe20000004100 */
[----:B------:R-:W-:Y:S01]  /*5810*/  F2FP.F16.E4M3.UNPACK_B R61, R58 ;  /* 0x0000003aff3d723e */ /* 0x000fe200020006ff */
[----:B------:R-:W-:Y:S01]  /*5820*/  HADD2.F32 R67, -RZ, R66.H1_H1 ;  /* 0x30000042ff437230 */ /* 0x000fe20000004100 */
[-C--:B------:R-:W-:Y:S01]  /*5830*/  F2FP.F16.E4M3.UNPACK_B R70, R53.reuse ;  /* 0x00000035ff46723e */ /* 0x080fe200020006ff */
[----:B------:R-:W-:Y:S01]  /*5840*/  HADD2.F32 R52, -RZ, R63.H1_H1 ;  /* 0x3000003fff347230 */ /* 0x000fe20000004100 */
[----:B------:R-:W-:Y:S01]  /*5850*/  F2FP.F16.E4M3.UNPACK_B R72, R53.H1 ;  /* 0x00000035ff48723e */ /* 0x000fe200030006ff */
[----:B------:R-:W-:Y:S01]  /*5860*/  HADD2.F32 R53, -RZ, R56.H0_H0 ;  /* 0x20000038ff357230 */ /* 0x000fe20000004100 */
[-C--:B------:R-:W-:Y:S01]  /*5870*/  F2FP.F16.E4M3.UNPACK_B R74, R54.reuse ;  /* 0x00000036ff4a723e */ /* 0x080fe200020006ff */
[----:B------:R-:W-:Y:S01]  /*5880*/  HADD2.F32 R69, -RZ, R70.H0_H0 ;  /* 0x20000046ff457230 */ /* 0x000fe20000004100 */
[----:B------:R-:W-:Y:S01]  /*5890*/  F2FP.F16.E4M3.UNPACK_B R76, R54.H1 ;  /* 0x00000036ff4c723e */ /* 0x000fe200030006ff */
[----:B------:R-:W-:Y:S01]  /*58a0*/  HADD2.F32 R54, -RZ, R56.H1_H1 ;  /* 0x30000038ff367230 */ /* 0x000fe20000004100 */
[----:B------:R-:W-:Y:S01]  /*58b0*/  F2FP.F16.E4M3.UNPACK_B R60, R58.H1 ;  /* 0x0000003aff3c723e */ /* 0x000fe200030006ff */
[----:B------:R-:W-:Y:S01]  /*58c0*/  UIADD3 UR5, UPT, UPT, UR5, 0xd0, URZ ;  /* 0x000000d005057890 */ /* 0x000fe2000fffe0ff */
[----:B------:R-:W-:Y:S01]  /*58d0*/  HADD2.F32 R58, -RZ, R61.H1_H1 ;  /* 0x3000003dff3a7230 */ /* 0x000fe20000004100 */
[----:B------:R-:W-:Y:S01]  /*58e0*/  F2FP.F16.E4M3.UNPACK_B R77, R55 ;  /* 0x00000037ff4d723e */ /* 0x000fe200020006ff */
[----:B------:R-:W-:Y:S01]  /*58f0*/  HADD2.F32 R70, -RZ, R70.H1_H1 ;  /* 0x30000046ff467230 */ /* 0x000fe20000004100 */
[----:B------:R-:W-:Y:S01]  /*5900*/  UPRMT UR5, UR37, 0x654, UR5 ;  /* 0x0000065425057896 */ /* 0x000fe20008000005 */
[--C-:B------:R-:W-:Y:S01]  /*5910*/  HADD2.F32 R73, -RZ, R74.reuse.H0_H0 ;  /* 0x2000004aff497230 */ /* 0x100fe20000004100 */
[----:B------:R-:W-:Y:S01]  /*5920*/  F2FP.F16.E4M3.UNPACK_B R62, R59 ;  /* 0x0000003bff3e723e */ /* 0x000fe200020006ff */
[----:B------:R-:W-:Y:S01]  /*5930*/  HADD2.F32 R74, -RZ, R74.H1_H1 ;  /* 0x3000004aff4a7230 */ /* 0x000fe20000004100 */
[----:B------:R-:W-:Y:S01]  /*5940*/  F2FP.F16.E4M3.UNPACK_B R78, R55.H1 ;  /* 0x00000037ff4e723e */ /* 0x000fe200030006ff */
[C---:B---3--:R-:W-:Y:S01]  /*5950*/  FMUL R4, R47.reuse, R4 ;  /* 0x000000042f047220 */ /* 0x048fe20000400000 */
[C---:B------:R-:W-:Y:S01]  /*5960*/  FMUL R5, R47.reuse, R5 ;  /* 0x000000052f057220 */ /* 0x040fe20000400000 */
[C---:B------:R-:W-:Y:S01]  /*5970*/  FMUL R8, R47.reuse, R8 ;  /* 0x000000082f087220 */ /* 0x040fe20000400000 */
[----:B------:R-:W-:Y:S01]  /*5980*/  FMUL R9, R47, R9 ;  /* 0x000000092f097220 */ /* 0x000fe20000400000 */
[----:B------:R-:W-:Y:S01]  /*5990*/  SYNCS.ARRIVE.TRANS64.RED.A1T0 RZ, [UR5], RZ ;  /* 0x000000ffffff79a7 */ /* 0x000fe20008100405 */
[C---:B------:R-:W-:Y:S01]  /*59a0*/  FFMA R4, R49.reuse, R48, R4 ;  /* 0x0000003031047223 */ /* 0x040fe20000000004 */
[----:B------:R-:W-:Y:S01]  /*59b0*/  FFMA R5, R49, R50, R5 ;  /* 0x0000003231057223 */ /* 0x000fe20000000005 */
[C---:B------:R-:W-:Y:S01]  /*59c0*/  FMUL R12, R47.reuse, R12 ;  /* 0x0000000c2f0c7220 */ /* 0x040fe20000400000 */
        /* <DEDUP_REMOVED lines=9> */
[----:B------:R-:W-:Y:S02]  /*5a60*/  HADD2.F32 R48, -RZ, R77.H1_H1 ;  /* 0x3000004dff307230 */ /* 0x000fe40000004100 */
[C---:B------:R-:W-:Y:S01]  /*5a70*/  FMUL R28, R47.reuse, R32 ;  /* 0x000000202f1c7220 */ /* 0x040fe20000400000 */
[C---:B------:R-:W-:Y:S01]  /*5a80*/  FMUL R29, R47.reuse, R33 ;  /* 0x000000212f1d7220 */ /* 0x040fe20000400000 */
[C---:B------:R-:W-:Y:S01]  /*5a90*/  FMUL R6, R47.reuse, R6 ;  /* 0x000000062f067220 */ /* 0x040fe20000400000 */
[C---:B------:R-:W-:Y:S01]  /*5aa0*/  FMUL R7, R47.reuse, R7 ;  /* 0x000000072f077220 */ /* 0x040fe20000400000 */
[--C-:B------:R-:W-:Y:S02]  /*5ab0*/  HADD2.F32 R55, -RZ, R57.reuse.H0_H0 ;  /* 0x20000039ff377230 */ /* 0x100fe40000004100 */
[----:B------:R-:W-:Y:S01]  /*5ac0*/  FMUL R10, R47, R10 ;  /* 0x0000000a2f0a7220 */ /* 0x000fe20000400000 */
[C---:B------:R-:W-:Y:S01]  /*5ad0*/  FFMA R6, R49.reuse, R51, R6 ;  /* 0x0000003331067223 */ /* 0x040fe20000000006 */
[----:B------:R-:W-:Y:S02]  /*5ae0*/  HADD2.F32 R56, -RZ, R57.H1_H1 ;  /* 0x30000039ff387230 */ /* 0x000fe40000004100 */
[C---:B------:R-:W-:Y:S01]  /*5af0*/  FFMA R7, R49.reuse, R52, R7 ;  /* 0x0000003431077223 */ /* 0x040fe20000000007 */
[C---:B------:R-:W-:Y:S01]  /*5b00*/  FFMA R8, R49.reuse, R53, R8 ;  /* 0x0000003531087223 */ /* 0x040fe20000000008 */
[C---:B------:R-:W-:Y:S01]  /*5b10*/  FFMA R9, R49.reuse, R54, R9 ;  /* 0x0000003631097223 */ /* 0x040fe20000000009 */
[----:B------:R-:W-:Y:S02]  /*5b20*/  HADD2.F32 R57, -RZ, R61.H0_H0 ;  /* 0x2000003dff397230 */ /* 0x000fe40000004100 */
[----:B------:R-:W-:Y:S01]  /*5b30*/  FFMA R10, R49, R55, R10 ;  /* 0x00000037310a7223 */ /* 0x000fe2000000000a */
[----:B------:R-:W-:Y:S01]  /*5b40*/  F2FP.SATFINITE.E4M3.F32.PACK_AB_MERGE_C R92, R7, R6, RZ ;  /* 0x00000006075c723e */ /* 0x000fe200048070ff */
[----:B------:R-:W-:Y:S02]  /*5b50*/  HADD2.F32 R61, -RZ, R62.H0_H0 ;  /* 0x2000003eff3d7230 */ /* 0x000fe40000004100 */
[----:B------:R-:W-:Y:S01]  /*5b60*/  FMUL R11, R47, R11 ;  /* 0x0000000b2f0b7220 */ /* 0x000fe20000400000 */
[----:B------:R-:W-:Y:S01]  /*5b70*/  F2FP.F16.E4M3.UNPACK_B R64, R59.H1 ;  /* 0x0000003bff40723e */ /* 0x000fe200030006ff */
[----:B------:R-:W-:Y:S01]  /*5b80*/  HADD2.F32 R59, -RZ, R60.H0_H0 ;  /* 0x2000003cff3b7230 */ /* 0x000fe20000004100 */
[----:B------:R-:W-:Y:S01]  /*5b90*/  F2FP.SATFINITE.E4M3.F32.PACK_AB_MERGE_C R92, R5, R4, R92 ;  /* 0x00000004055c723e */ /* 0x000fe2000480705c */
[C---:B------:R-:W-:Y:S01]  /*5ba0*/  FFMA R11, R49.reuse, R56, R11 ;  /* 0x00000038310b7223 */ /* 0x040fe2000000000b */
[C---:B------:R-:W-:Y:S01]  /*5bb0*/  FFMA R12, R49.reuse, R57, R12 ;  /* 0x00000039310c7223 */ /* 0x040fe2000000000c */
[----:B------:R-:W-:Y:S01]  /*5bc0*/  FFMA R13, R49, R58, R13 ;  /* 0x0000003a310d7223 */ /* 0x000fe2000000000d */
[----:B------:R-:W-:Y:S02]  /*5bd0*/  HADD2.F32 R62, -RZ, R62.H1_H1 ;  /* 0x3000003eff3e7230 */ /* 0x000fe40000004100 */
[----:B------:R-:W-:Y:S01]  /*5be0*/  FMUL R14, R47, R14 ;  /* 0x0000000e2f0e7220 */ /* 0x000fe20000400000 */
[----:B------:R-:W-:Y:S01]  /*5bf0*/  HADD2.F32 R60, -RZ, R60.H1_H1 ;  /* 0x3000003cff3c7230 */ /* 0x000fe20000004100 */
[----:B------:R-:W-:Y:S01]  /*5c00*/  F2FP.SATFINITE.E4M3.F32.PACK_AB_MERGE_C R93, R11, R10, RZ ;  /* 0x0000000a0b5d723e */ /* 0x000fe200048070ff */
[----:B------:R-:W-:Y:S02]  /*5c10*/  HADD2.F32 R51, -RZ, R77.H0_H0 ;  /* 0x2000004dff337230 */ /* 0x000fe40000004100 */
[----:B------:R-:W-:Y:S01]  /*5c20*/  FFMA R14, R49, R59, R14 ;  /* 0x0000003b310e7223 */ /* 0x000fe2000000000e */
[----:B------:R-:W-:Y:S01]  /*5c30*/  FMUL R15, R47, R15 ;  /* 0x0000000f2f0f7220 */ /* 0x000fe20000400000 */
[--C-:B------:R-:W-:Y:S01]  /*5c40*/  HADD2.F32 R63, -RZ, R64.reuse.H0_H0 ;  /* 0x20000040ff3f7230 */ /* 0x100fe20000004100 */
[----:B------:R-:W-:Y:S01]  /*5c50*/  F2FP.SATFINITE.E4M3.F32.PACK_AB_MERGE_C R93, R9, R8, R93 ;  /* 0x00000008095d723e */ /* 0x000fe2000480705d */
[----:B------:R-:W-:Y:S02]  /*5c60*/  HADD2.F32 R64, -RZ, R64.H1_H1 ;  /* 0x30000040ff407230 */ /* 0x000fe40000004100 */
[C---:B------:R-:W-:Y:S01]  /*5c70*/  FFMA R15, R49.reuse, R60, R15 ;  /* 0x0000003c310f7223 */ /* 0x040fe2000000000f */
[C---:B------:R-:W-:Y:S01]  /*5c80*/  FFMA R16, R49.reuse, R61, R16 ;  /* 0x0000003d31107223 */ /* 0x040fe20000000010 */
[----:B------:R-:W-:Y:S01]  /*5c90*/  FFMA R17, R49, R62, R17 ;  /* 0x0000003e31117223 */ /* 0x000fe20000000011 */
[C---:B------:R-:W-:Y:S01]  /*5ca0*/  FMUL R18, R47.reuse, R18 ;  /* 0x000000122f127220 */ /* 0x040fe20000400000 */
[C---:B------:R-:W-:Y:S01]  /*5cb0*/  FMUL R19, R47.reuse, R19 ;  /* 0x000000132f137220 */ /* 0x040fe20000400000 */
[--C-:B------:R-:W-:Y:S02]  /*5cc0*/  HADD2.F32 R66, -RZ, R68.reuse.H0_H0 ;  /* 0x20000044ff427230 */ /* 0x100fe40000004100 */
[----:B------:R-:W-:Y:S01]  /*5cd0*/  FMUL R3, R47, R22 ;  /* 0x000000162f037220 */ /* 0x000fe20000400000 */
[C---:B------:R-:W-:Y:S01]  /*5ce0*/  FFMA R18, R49.reuse, R63, R18 ;  /* 0x0000003f31127223 */ /* 0x040fe20000000012 */
[----:B------:R-:W-:Y:S02]  /*5cf0*/  HADD2.F32 R68, -RZ, R68.H1_H1 ;  /* 0x30000044ff447230 */ /* 0x000fe40000004100 */
[----:B------:R-:W-:Y:S01]  /*5d00*/  FFMA R19, R49, R64, R19 ;  /* 0x0000004031137223 */ /* 0x000fe20000000013 */
[----:B------:R-:W-:Y:S01]  /*5d10*/  FMUL R23, R47, R23 ;  /* 0x000000172f177220 */ /* 0x000fe20000400000 */
[C---:B------:R-:W-:Y:S01]  /*5d20*/  FFMA R0, R49.reuse, R65, R0 ;  /* 0x0000004131007223 */ /* 0x040fe20000000000 */
[C---:B------:R-:W-:Y:S01]  /*5d30*/  FFMA R2, R49.reuse, R67, R2 ;  /* 0x0000004331027223 */ /* 0x040fe20000000002 */
[--C-:B------:R-:W-:Y:S02]  /*5d40*/  HADD2.F32 R71, -RZ, R72.reuse.H0_H0 ;  /* 0x20000048ff477230 */ /* 0x100fe40000004100 */
[----:B------:R-:W-:Y:S01]  /*5d50*/  FFMA R3, R49, R66, R3 ;  /* 0x0000004231037223 */ /* 0x000fe20000000003 */
[----:B------:R-:W-:Y:S02]  /*5d60*/  HADD2.F32 R72, -RZ, R72.H1_H1 ;  /* 0x30000048ff487230 */ /* 0x000fe40000004100 */
[----:B------:R-:W-:Y:S01]  /*5d70*/  FMUL R22, R47, R26 ;  /* 0x0000001a2f167220 */ /* 0x000fe20000400000 */
        /* <DEDUP_REMOVED lines=18> */
[----:B------:R-:W-:Y:S01]  /*5ea0*/  F2FP.SATFINITE.E4M3.F32.PACK_AB_MERGE_C R94, R15, R14, RZ ;  /* 0x0000000e0f5e723e */ /* 0x000fe200048070ff */
[----:B------:R-:W-:Y:S01]  /*5eb0*/  FFMA R28, R49, R51, R28 ;  /* 0x00000033311c7223 */ /* 0x000fe2000000001c */
[----:B------:R-:W-:Y:S01]  /*5ec0*/  F2FP.SATFINITE.E4M3.F32.PACK_AB_MERGE_C R95, R19, R18, RZ ;  /* 0x00000012135f723e */ /* 0x000fe200048070ff */
[C---:B------:R-:W-:Y:S01]  /*5ed0*/  FFMA R29, R49.reuse, R48, R29 ;  /* 0x00000030311d7223 */ /* 0x040fe2000000001d */
[C---:B------:R-:W-:Y:S01]  /*5ee0*/  FFMA R30, R49.reuse, R77, R30 ;  /* 0x0000004d311e7223 */ /* 0x040fe2000000001e */
[----:B------:R-:W-:Y:S01]  /*5ef0*/  FFMA R35, R49, R50, R35 ;  /* 0x0000003231237223 */ /* 0x000fe20000000023 */
[----:B------:R-:W-:Y:S02]  /*5f00*/  F2FP.SATFINITE.E4M3.F32.PACK_AB_MERGE_C R94, R13, R12, R94 ;  /* 0x0000000c0d5e723e */ /* 0x000fe4000480705e */
[----:B------:R-:W-:Y:S02]  /*5f10*/  F2FP.SATFINITE.E4M3.F32.PACK_AB_MERGE_C R95, R17, R16, R95 ;  /* 0x00000010115f723e */ /* 0x000fe4000480705f */
[----:B------:R-:W-:Y:S02]  /*5f20*/  F2FP.SATFINITE.E4M3.F32.PACK_AB_MERGE_C R113, R23, R3, RZ ;  /* 0x000000031771723e */ /* 0x000fe400048070ff */
[----:B------:R-:W-:Y:S01]  /*5f30*/  F2FP.SATFINITE.E4M3.F32.PACK_AB_MERGE_C R114, R27, R22, RZ ;  /* 0x000000161b72723e */ /* 0x000fe200048070ff */
[----:B------:R1:W-:Y:S01]  /*5f40*/  STS.128 [R103+UR43+0x1200], R92 ;  /* 0x0012005c67007988 */ /* 0x0003e20008000c2b */
[----:B------:R-:W-:Y:S02]  /*5f50*/  F2FP.SATFINITE.E4M3.F32.PACK_AB_MERGE_C R116, R31, R26, RZ ;  /* 0x0000001a1f74723e */ /* 0x000fe400048070ff */
[----:B------:R-:W-:Y:S02]  /*5f60*/  F2FP.SATFINITE.E4M3.F32.PACK_AB_MERGE_C R117, R35, R30, RZ ;  /* 0x0000001e2375723e */ /* 0x000fe400048070ff */
[----:B------:R-:W-:Y:S02]  /*5f70*/  F2FP.SATFINITE.E4M3.F32.PACK_AB_MERGE_C R112, R2, R0, R113 ;  /* 0x000000000270723e */ /* 0x000fe40004807071 */
[----:B------:R-:W-:Y:S02]  /*5f80*/  F2FP.SATFINITE.E4M3.F32.PACK_AB_MERGE_C R113, R21, R20, R114 ;  /* 0x000000141571723e */ /* 0x000fe40004807072 */
[----:B------:R-:W-:Y:S02]  /*5f90*/  F2FP.SATFINITE.E4M3.F32.PACK_AB_MERGE_C R114, R25, R24, R116 ;  /* 0x000000181972723e */ /* 0x000fe40004807074 */
[----:B------:R-:W-:Y:S02]  /*5fa0*/  F2FP.SATFINITE.E4M3.F32.PACK_AB_MERGE_C R115, R29, R28, R117 ;  /* 0x0000001c1d73723e */ /* 0x000fe40004807075 */
[----:B------:R-:W-:Y:S03]  /*5fb0*/  IADD3 R116, PT, PT, R44, 0x1, RZ ;  /* 0x000000012c747810 */ /* 0x000fe60007ffe0ff */
[----:B------:R1:W-:Y:S01]  /*5fc0*/  STS.128 [R102+0x1010], R112 ;  /* 0x0010107066007388 */ /* 0x0003e20000000c00 */
[----:B------:R-:W-:Y:S01]  /*5fd0*/  @!PT LDS RZ, [RZ] ;  /* 0x00000000fffff984 */ /* 0x000fe20000000800 */
[----:B------:R-:W-:Y:S01]  /*5fe0*/  @!PT LDS RZ, [RZ] ;  /* 0x00000000fffff984 */ /* 0x000fe20000000800 */
[----:B------:R-:W-:Y:S01]  /*5ff0*/  @!PT LDS RZ, [RZ] ;  /* 0x00000000fffff984 */ /* 0x000fe20000000800 */
[----:B------:R-:W-:Y:S01]  /*6000*/  @!PT LDS RZ, [RZ] ;  /* 0x00000000fffff984 */ /* 0x000fe20000000800 */
[----:B------:R3:W-:Y:S07]  /*6010*/  MEMBAR.ALL.CTA ;  /* 0x0000000000007992 */ /* 0x0007ee0000008000 */
[----:B---3--:R-:W3:Y:S02]  /*6020*/  FENCE.VIEW.ASYNC.S ;  /* 0x00000000000073c6 */ /* 0x008ee40000000000 */
[----:B---3--:R-:W-:Y:S06]  /*6030*/  BAR.SYNC.DEFER_BLOCKING 0x1, 0x80 ;  /* 0x0042000000007b1d */ /* 0x008fec0000010000 */
[----:B------:R-:W-:Y:S05]  /*6040*/  @P0 BRA `(.L_x_96) ;  /* 0x0000000000340947 */ /* 0x000fea0003800000 */
[----:B------:R-:W-:Y:S01]  /*6050*/  UIADD3 UR12, UPT, UPT, UR43, 0x1200, URZ ;  /* 0x000012002b0c7890 */ /* 0x000fe2000fffe0ff */
[----:B------:R-:W-:Y:S01]  /*6060*/  R2UR UR9, R91 ;  /* 0x000000005b0972ca */ /* 0x000fe200000e0000 */
[----:B------:R-:W-:Y:S01]  /*6070*/  UIADD3 UR10, UP0, UPT, UR46, 0x680, URZ ;  /* 0x000006802e0a7890 */ /* 0x000fe2000ff1e0ff */
[----:B------:R-:W-:Y:S01]  /*6080*/  R2UR UR8, R97 ;  /* 0x00000000610872ca */ /* 0x000fe200000e0000 */
[----:B------:R-:W-:Y:S02]  /*6090*/  UMOV UR7, UR36 ;  /* 0x0000002400077c82 */ /* 0x000fe40008000000 */
[----:B------:R-:W-:Y:S01]  /*60a0*/  IMAD.U32 R109, RZ, RZ, UR12 ;  /* 0x0000000cff6d7e24 */ /* 0x000fe2000f8e00ff */
[----:B------:R-:W-:Y:S04]  /*60b0*/  UIADD3.X UR11, UPT, UPT, URZ, UR47, URZ, UP0, !UPT ;  /* 0x0000002fff0b7290 */ /* 0x000fe800087fe4ff */
[----:B------:R-:W-:Y:S03]  /*60c0*/  R2UR UR4, R109 ;  /* 0x000000006d0472ca */ /* 0x000fe600000e0000 */
[----:B------:R-:W-:Y:S02]  /*60d0*/  USHF.L.U32 UR5, UR9, 0x6, URZ ;  /* 0x0000000609057899 */ /* 0x000fe400080006ff */
[----:B------:R-:W-:Y:S09]  /*60e0*/  USHF.L.U32 UR6, UR8, 0x6, URZ ;  /* 0x0000000608067899 */ /* 0x000ff200080006ff */
[----:B------:R3:W-:Y:S01]  /*60f0*/  UTMASTG.3D [UR4], [UR10] ;  /* 0x000000040a0073b5 */ /* 0x0007e20008010000 */
[----:B------:R0:W-:Y:S01]  /*6100*/  UTMACMDFLUSH ;  /* 0x00000000000079b7 */ /* 0x0001e20000000000 */
[----:B---3--:R-:W-:Y:S04]  /*6110*/  DEPBAR.LE SB0, 0x0 ;  /* 0x000080000000791a */ /* 0x008fe80000000000 */
.L_x_96:
[----:B------:R-:W-:Y:S05]  /*6120*/  BSYNC.RECONVERGENT B0 ;  /* 0x0000000000007941 */ /* 0x000fea0003800200 */
.L_x_95:
[----:B------:R-:W-:Y:S01]  /*6130*/  BAR.SYNC.DEFER_BLOCKING 0x1, 0x80 ;  /* 0x0042000000007b1d */ /* 0x000fe20000010000 */
[----:B------:R-:W-:Y:S01]  /*6140*/  ISETP.NE.AND P2, PT, R110, RZ, PT ;  /* 0x000000ff6e00720c */ /* 0x000fe20003f45270 */
[----:B------:R-:W-:Y:S01]  /*6150*/  IMAD.IADD R91, R43, 0x1, R79 ;  /* 0x000000012b5b7824 */ /* 0x000fe200078e024f */
[----:B------:R-:W-:Y:S01]  /*6160*/  ISETP.NE.AND P0, PT, R111, 0x2, PT ;  /* 0x000000026f00780c */ /* 0x000fe20003f05270 */
[----:B------:R-:W-:Y:S01]  /*6170*/  IMAD.IADD R97, R45, 0x1, R90 ;  /* 0x000000012d617824 */ /* 0x000fe200078e025a */
[----:B------:R-:W-:Y:S02]  /*6180*/  ISETP.NE.AND P1, PT, R116, 0x4, PT ;  /* 0x000000047400780c */ /* 0x000fe40003f25270 */
[----:B------:R-:W-:Y:S02]  /*6190*/  SEL R0, RZ, 0x1, P0 ;  /* 0x00000001ff007807 */ /* 0x000fe40000000000 */
[----:B------:R-:W-:Y:S02]  /*61a0*/  SEL R3, RZ, 0x1, P1 ;  /* 0x00000001ff037807 */ /* 0x000fe40000800000 */
[----:B------:R-:W-:Y:S02]  /*61b0*/  LOP3.LUT R107, R107, R0, RZ, 0x3c, !PT ;  /* 0x000000006b6b7212 */ /* 0x000fe400078e3cff */
[----:B------:R-:W-:Y:S02]  /*61c0*/  LOP3.LUT R108, R108, R3, RZ, 0x3c, !PT ;  /* 0x000000036c6c7212 */ /* 0x000fe400078e3cff */
[----:B------:R-:W-:Y:S02]  /*61d0*/  @P2 R2UR UR36, R105 ;  /* 0x00000000692422ca */ /* 0x000fe400000e0000 */
[----:B------:R-:W-:Y:S02]  /*61e0*/  SEL R111, R111, RZ, P0 ;  /* 0x000000ff6f6f7207 */ /* 0x000fe40000000000 */
[----:B------:R-:W-:Y:S01]  /*61f0*/  SEL R44, R116, RZ, P1 ;  /* 0x000000ff742c7207 */ /* 0x000fe20000800000 */
[----:B------:R-:W-:Y:S10]  /*6200*/  @P2 BRA `(.L_x_97) ;  /* 0xffffffe400842947 */ /* 0x000ff4000383ffff */
[----:B------:R-:W-:Y:S05]  /*6210*/  EXIT ;  /* 0x000000000000794d */ /* 0x000fea0003800000 */
.L_x_19:
[----:B--2---:R2:W1:Y:S02]  /*6220*/  SYNCS.PHASECHK.TRANS64.TRYWAIT P0, [R3+URZ+0x100], R2 ;  /* 0x00010002030075a7 */ /* 0x00446400080011ff */
[----:B-1----:R-:W-:Y:S05]  /*6230*/  @!P0 NANOSLEEP.SYNCS 0x989680 ;  /* 0x009896800000895d */ /* 0x002fea0003900000 */
[----:B------:R-:W1:Y:S02]  /*6240*/  @!P0 SYNCS.PHASECHK.TRANS64 P0, [R3+URZ+0x100], R2 ;  /* 0x00010002030085a7 */ /* 0x000e6400080010ff */
[----:B-1----:R-:W-:Y:S05]  /*6250*/  @!P0 BRA `(.L_x_19) ;  /* 0xfffffffc00f08947 */ /* 0x002fea000383ffff */
[----:B------:R-:W-:Y:S05]  /*6260*/  BRA `(.L_x_98) ;  /* 0xffffffb000dc7947 */ /* 0x000fea000383ffff */
.L_x_22:
[----:B-1----:R-:W-:-:S07]  /*6270*/  MOV R2, UR33 ;  /* 0x0000002100027c02 */ /* 0x002fce0008000f00 */
.L_x_99:
[----:B-1----:R1:W2:Y:S02]  /*6280*/  SYNCS.PHASECHK.TRANS64.TRYWAIT P0, [R2+URZ+0x38], R5 ;  /* 0x00003805020075a7 */ /* 0x0022a400080011ff */
[----:B--2---:R-:W-:Y:S05]  /*6290*/  @!P0 NANOSLEEP.SYNCS 0x989680 ;  /* 0x009896800000895d */ /* 0x004fea0003900000 */
[----:B------:R-:W2:Y:S02]  /*62a0*/  @!P0 SYNCS.PHASECHK.TRANS64 P0, [R2+URZ+0x38], R5 ;  /* 0x00003805020085a7 */ /* 0x000ea400080010ff */
[----:B--2---:R-:W-:Y:S05]  /*62b0*/  @!P0 BRA `(.L_x_99) ;  /* 0xfffffffc00f08947 */ /* 0x004fea000383ffff */
[----:B------:R-:W-:Y:S05]  /*62c0*/  BRA `(.L_x_21) ;  /* 0xffffffb4002c7947 */ /* 0x000fea000383ffff */
.L_x_28:
[----:B-1----:R-:W-:-:S07]  /*62d0*/  MOV R2, UR17 ;  /* 0x0000001100027c02 */ /* 0x002fce0008000f00 */
.L_x_100:
[----:B-1----:R1:W2:Y:S02]  /*62e0*/  SYNCS.PHASECHK.TRANS64.TRYWAIT P0, [R2+URZ+0x38], R5 ;  /* 0x00003805020075a7 */ /* 0x0022a400080011ff */
[----:B--2---:R-:W-:Y:S05]  /*62f0*/  @!P0 NANOSLEEP.SYNCS 0x989680 ;  /* 0x009896800000895d */ /* 0x004fea0003900000 */
[----:B------:R-:W2:Y:S02]  /*6300*/  @!P0 SYNCS.PHASECHK.TRANS64 P0, [R2+URZ+0x38], R5 ;  /* 0x00003805020085a7 */ /* 0x000ea400080010ff */
[----:B--2---:R-:W-:Y:S05]  /*6310*/  @!P0 BRA `(.L_x_100) ;  /* 0xfffffffc00f08947 */ /* 0x004fea000383ffff */
[----:B------:R-:W-:Y:S05]  /*6320*/  BRA `(.L_x_27) ;  /* 0xffffffb400d07947 */ /* 0x000fea000383ffff */
.L_x_32:
[----:B-1----:R1:W2:Y:S02]  /*6330*/  SYNCS.PHASECHK.TRANS64.TRYWAIT P0, [R2+URZ+0x90], R3 ;  /* 0x00009003020075a7 */ /* 0x0022a400080011ff */
[----:B--2---:R-:W-:Y:S05]  /*6340*/  @!P0 NANOSLEEP.SYNCS 0x989680 ;  /* 0x009896800000895d */ /* 0x004fea0003900000 */
[----:B------:R-:W2:Y:S02]  /*6350*/  @!P0 SYNCS.PHASECHK.TRANS64 P0, [R2+URZ+0x90], R3 ;  /* 0x00009003020085a7 */ /* 0x000ea400080010ff */
[----:B--2---:R-:W-:Y:S05]  /*6360*/  @!P0 BRA `(.L_x_32) ;  /* 0xfffffffc00f08947 */ /* 0x004fea000383ffff */
[----:B------:R-:W-:Y:S05]  /*6370*/  BRA `(.L_x_101) ;  /* 0xffffffb8005c7947 */ /* 0x000fea000383ffff */
.L_x_36:
[----:B----4-:R-:W-:-:S07]  /*6380*/  MOV R0, UR5 ;  /* 0x0000000500007c02 */ /* 0x010fce0008000f00 */
.L_x_102:
[----:B-1----:R1:W2:Y:S02]  /*6390*/  SYNCS.PHASECHK.TRANS64.TRYWAIT P0, [R0+URZ], R3 ;  /* 0x00000003000075a7 */ /* 0x0022a400080011ff */
[----:B--2---:R-:W-:Y:S05]  /*63a0*/  @!P0 NANOSLEEP.SYNCS 0x989680 ;  /* 0x009896800000895d */ /* 0x004fea0003900000 */
[----:B------:R-:W2:Y:S02]  /*63b0*/  @!P0 SYNCS.PHASECHK.TRANS64 P0, [R0+URZ], R3 ;  /* 0x00000003000085a7 */ /* 0x000ea400080010ff */
[----:B--2---:R-:W-:Y:S05]  /*63c0*/  @!P0 BRA `(.L_x_102) ;  /* 0xfffffffc00f08947 */ /* 0x004fea000383ffff */
[----:B------:R-:W-:Y:S05]  /*63d0*/  BRA `(.L_x_103) ;  /* 0xffffffbc00cc7947 */ /* 0x000fea000383ffff */
.L_x_37:
[----:B----4-:R-:W-:-:S07]  /*63e0*/  MOV R0, UR5 ;  /* 0x0000000500007c02 */ /* 0x010fce0008000f00 */
.L_x_104:
[----:B-1----:R1:W2:Y:S02]  /*63f0*/  SYNCS.PHASECHK.TRANS64.TRYWAIT P0, [R0+URZ], R3 ;  /* 0x00000003000075a7 */ /* 0x0022a400080011ff */
[----:B--2---:R-:W-:Y:S05]  /*6400*/  @!P0 NANOSLEEP.SYNCS 0x989680 ;  /* 0x009896800000895d */ /* 0x004fea0003900000 */
[----:B------:R-:W2:Y:S02]  /*6410*/  @!P0 SYNCS.PHASECHK.TRANS64 P0, [R0+URZ], R3 ;  /* 0x00000003000085a7 */ /* 0x000ea400080010ff */
[----:B--2---:R-:W-:Y:S05]  /*6420*/  @!P0 BRA `(.L_x_104) ;  /* 0xfffffffc00f08947 */ /* 0x004fea000383ffff */
[----:B------:R-:W-:Y:S05]  /*6430*/  BRA `(.L_x_105) ;  /* 0xffffffbc00d87947 */ /* 0x000fea000383ffff */
.L_x_38:
[----:B----4-:R-:W-:-:S07]  /*6440*/  MOV R0, UR5 ;  /* 0x0000000500007c02 */ /* 0x010fce0008000f00 */
.L_x_106:
[----:B-1----:R1:W2:Y:S02]  /*6450*/  SYNCS.PHASECHK.TRANS64.TRYWAIT P0, [R0+URZ], R3 ;  /* 0x00000003000075a7 */ /* 0x0022a400080011ff */
[----:B--2---:R-:W-:Y:S05]  /*6460*/  @!P0 NANOSLEEP.SYNCS 0x989680 ;  /* 0x009896800000895d */ /* 0x004fea0003900000 */
[----:B------:R-:W2:Y:S02]  /*6470*/  @!P0 SYNCS.PHASECHK.TRANS64 P0, [R0+URZ], R3 ;  /* 0x00000003000085a7 */ /* 0x000ea400080010ff */
[----:B--2---:R-:W-:Y:S05]  /*6480*/  @!P0 BRA `(.L_x_106) ;  /* 0xfffffffc00f08947 */ /* 0x004fea000383ffff */
[----:B------:R-:W-:Y:S05]  /*6490*/  BRA `(.L_x_107) ;  /* 0xffffffbc00e47947 */ /* 0x000fea000383ffff */
.L_x_39:
[----:B----4-:R-:W-:-:S07]  /*64a0*/  MOV R0, UR5 ;  /* 0x0000000500007c02 */ /* 0x010fce0008000f00 */
.L_x_108:
[----:B-1----:R1:W2:Y:S02]  /*64b0*/  SYNCS.PHASECHK.TRANS64.TRYWAIT P0, [R0+URZ], R3 ;  /* 0x00000003000075a7 */ /* 0x0022a400080011ff */
[----:B--2---:R-:W-:Y:S05]  /*64c0*/  @!P0 NANOSLEEP.SYNCS 0x989680 ;  /* 0x009896800000895d */ /* 0x004fea0003900000 */
[----:B------:R-:W2:Y:S02]  /*64d0*/  @!P0 SYNCS.PHASECHK.TRANS64 P0, [R0+URZ], R3 ;  /* 0x00000003000085a7 */ /* 0x000ea400080010ff */
[----:B--2---:R-:W-:Y:S05]  /*64e0*/  @!P0 BRA `(.L_x_108) ;  /* 0xfffffffc00f08947 */ /* 0x004fea000383ffff */
[----:B------:R-:W-:Y:S05]  /*64f0*/  BRA `(.L_x_109) ;  /* 0xffffffbc00f07947 */ /* 0x000fea000383ffff */
.L_x_40:
[----:B----4-:R-:W-:-:S07]  /*6500*/  MOV R0, UR5 ;  /* 0x0000000500007c02 */ /* 0x010fce0008000f00 */
.L_x_110:
[----:B-1----:R1:W2:Y:S02]  /*6510*/  SYNCS.PHASECHK.TRANS64.TRYWAIT P0, [R0+URZ], R3 ;  /* 0x00000003000075a7 */ /* 0x0022a400080011ff */
[----:B--2---:R-:W-:Y:S05]  /*6520*/  @!P0 NANOSLEEP.SYNCS 0x989680 ;  /* 0x009896800000895d */ /* 0x004fea0003900000 */
[----:B------:R-:W2:Y:S02]  /*6530*/  @!P0 SYNCS.PHASECHK.TRANS64 P0, [R0+URZ], R3 ;  /* 0x00000003000085a7 */ /* 0x000ea400080010ff */
[----:B--2---:R-:W-:Y:S05]  /*6540*/  @!P0 BRA `(.L_x_110) ;  /* 0xfffffffc00f08947 */ /* 0x004fea000383ffff */
[----:B------:R-:W-:Y:S05]  /*6550*/  BRA `(.L_x_111) ;  /* 0xffffffbc00fc7947 */ /* 0x000fea000383ffff */
.L_x_41:
[----:B----4-:R-:W-:-:S07]  /*6560*/  MOV R0, UR5 ;  /* 0x0000000500007c02 */ /* 0x010fce0008000f00 */
.L_x_112:
[----:B-1----:R1:W2:Y:S02]  /*6570*/  SYNCS.PHASECHK.TRANS64.TRYWAIT P0, [R0+URZ], R3 ;  /* 0x00000003000075a7 */ /* 0x0022a400080011ff */
[----:B--2---:R-:W-:Y:S05]  /*6580*/  @!P0 NANOSLEEP.SYNCS 0x989680 ;  /* 0x009896800000895d */ /* 0x004fea0003900000 */
[----:B------:R-:W2:Y:S02]  /*6590*/  @!P0 SYNCS.PHASECHK.TRANS64 P0, [R0+URZ], R3 ;  /* 0x00000003000085a7 */ /* 0x000ea400080010ff */
[----:B--2---:R-:W-:Y:S05]  /*65a0*/  @!P0 BRA `(.L_x_112) ;  /* 0xfffffffc00f08947 */ /* 0x004fea000383ffff */
[----:B------:R-:W-:Y:S05]  /*65b0*/  BRA `(.L_x_113) ;  /* 0xffffffc000087947 */ /* 0x000fea000383ffff */
.L_x_44:
[----:B-1----:R1:W2:Y:S02]  /*65c0*/  SYNCS.PHASECHK.TRANS64.TRYWAIT P0, [R0+URZ+0xf0], R5 ;  /* 0x0000f005000075a7 */ /* 0x0022a400080011ff */
[----:B--2---:R-:W-:Y:S05]  /*65d0*/  @!P0 NANOSLEEP.SYNCS 0x989680 ;  /* 0x009896800000895d */ /* 0x004fea0003900000 */
[----:B------:R-:W2:Y:S02]  /*65e0*/  @!P0 SYNCS.PHASECHK.TRANS64 P0, [R0+URZ+0xf0], R5 ;  /* 0x0000f005000085a7 */ /* 0x000ea400080010ff */
[----:B--2---:R-:W-:Y:S05]  /*65f0*/  @!P0 BRA `(.L_x_44) ;  /* 0xfffffffc00f08947 */ /* 0x004fea000383ffff */
[----:B------:R-:W-:Y:S05]  /*6600*/  BRA `(.L_x_114) ;  /* 0xffffffc000647947 */ /* 0x000fea000383ffff */
.L_x_45:
[----:B------:R-:W-:-:S07]  /*6610*/  MOV R0, UR5 ;  /* 0x0000000500007c02 */ /* 0x000fce0008000f00 */
.L_x_115:
[----:B-1----:R1:W2:Y:S02]  /*6620*/  SYNCS.PHASECHK.TRANS64.TRYWAIT P0, [R0+URZ+0xa0], R5 ;  /* 0x0000a005000075a7 */ /* 0x0022a400080011ff */
[----:B--2---:R-:W-:Y:S05]  /*6630*/  @!P0 NANOSLEEP.SYNCS 0x989680 ;  /* 0x009896800000895d */ /* 0x004fea0003900000 */
[----:B------:R-:W2:Y:S02]  /*6640*/  @!P0 SYNCS.PHASECHK.TRANS64 P0, [R0+URZ+0xa0], R5 ;  /* 0x0000a005000085a7 */ /* 0x000ea400080010ff */
[----:B--2---:R-:W-:Y:S05]  /*6650*/  @!P0 BRA `(.L_x_115) ;  /* 0xfffffffc00f08947 */ /* 0x004fea000383ffff */
[----:B------:R-:W-:Y:S05]  /*6660*/  BRA `(.L_x_116) ;  /* 0xffffffc000747947 */ /* 0x000fea000383ffff */
.L_x_46:
[----:B-1----:R1:W2:Y:S02]  /*6670*/  SYNCS.PHASECHK.TRANS64.TRYWAIT P1, [R0+URZ+0x90], R5 ;  /* 0x00009005000075a7 */ /* 0x0022a400080211ff */
[----:B--2---:R-:W-:Y:S05]  /*6680*/  @!P1 NANOSLEEP.SYNCS 0x989680 ;  /* 0x009896800000995d */ /* 0x004fea0003900000 */
[----:B------:R-:W2:Y:S02]  /*6690*/  @!P1 SYNCS.PHASECHK.TRANS64 P1, [R0+URZ+0x90], R5 ;  /* 0x00009005000095a7 */ /* 0x000ea400080210ff */
[----:B--2---:R-:W-:Y:S05]  /*66a0*/  @!P1 BRA `(.L_x_46) ;  /* 0xfffffffc00f09947 */ /* 0x004fea000383ffff */
[----:B------:R-:W-:Y:S05]  /*66b0*/  BRA `(.L_x_117) ;  /* 0xffffffc000a47947 */ /* 0x000fea000383ffff */
.L_x_49:
[----:B------:R-:W-:-:S07]  /*66c0*/  MOV R0, UR5 ;  /* 0x0000000500007c02 */ /* 0x000fce0008000f00 */
.L_x_118:
[----:B-1----:R1:W2:Y:S02]  /*66d0*/  SYNCS.PHASECHK.TRANS64.TRYWAIT P0, [R0+URZ+0xa0], R3 ;  /* 0x0000a003000075a7 */ /* 0x0022a400080011ff */
[----:B--2---:R-:W-:Y:S05]  /*66e0*/  @!P0 NANOSLEEP.SYNCS 0x989680 ;  /* 0x009896800000895d */ /* 0x004fea0003900000 */
[----:B------:R-:W2:Y:S02]  /*66f0*/  @!P0 SYNCS.PHASECHK.TRANS64 P0, [R0+URZ+0xa0], R3 ;  /* 0x0000a003000085a7 */ /* 0x000ea400080010ff */
[----:B--2---:R-:W-:Y:S05]  /*6700*/  @!P0 BRA `(.L_x_118) ;  /* 0xfffffffc00f08947 */ /* 0x004fea000383ffff */
[----:B------:R-:W-:Y:S05]  /*6710*/  BRA `(.L_x_48) ;  /* 0xffffffc000f87947 */ /* 0x000fea000383ffff */
.L_x_56:
[----:B-1----:R1:W2:Y:S02]  /*6720*/  SYNCS.PHASECHK.TRANS64.TRYWAIT P1, [R0+URZ+0x90], R5 ;  /* 0x00009005000075a7 */ /* 0x0022a400080211ff */
[----:B--2---:R-:W-:Y:S05]  /*6730*/  @!P1 NANOSLEEP.SYNCS 0x989680 ;  /* 0x009896800000995d */ /* 0x004fea0003900000 */
[----:B------:R-:W2:Y:S02]  /*6740*/  @!P1 SYNCS.PHASECHK.TRANS64 P1, [R0+URZ+0x90], R5 ;  /* 0x00009005000095a7 */ /* 0x000ea400080210ff */
[----:B--2---:R-:W-:Y:S05]  /*6750*/  @!P1 BRA `(.L_x_56) ;  /* 0xfffffffc00f09947 */ /* 0x004fea000383ffff */
[----:B------:R-:W-:Y:S05]  /*6760*/  BRA `(.L_x_119) ;  /* 0xffffffc800507947 */ /* 0x000fea000383ffff */
.L_x_57:
[----:B------:R-:W-:-:S07]  /*6770*/  MOV R3, UR9 ;  /* 0x0000000900037c02 */ /* 0x000fce0008000f00 */
.L_x_120:
[----:B-1----:R1:W2:Y:S02]  /*6780*/  SYNCS.PHASECHK.TRANS64.TRYWAIT P0, [R3+URZ+0xd0], R0 ;  /* 0x0000d000030075a7 */ /* 0x0022a400080011ff */
[----:B--2---:R-:W-:Y:S05]  /*6790*/  @!P0 NANOSLEEP.SYNCS 0x989680 ;  /* 0x009896800000895d */ /* 0x004fea0003900000 */
[----:B------:R-:W2:Y:S02]  /*67a0*/  @!P0 SYNCS.PHASECHK.TRANS64 P0, [R3+URZ+0xd0], R0 ;  /* 0x0000d000030085a7 */ /* 0x000ea400080010ff */
[----:B--2---:R-:W-:Y:S05]  /*67b0*/  @!P0 BRA `(.L_x_120) ;  /* 0xfffffffc00f08947 */ /* 0x004fea000383ffff */
[----:B------:R-:W-:Y:S05]  /*67c0*/  BRA `(.L_x_121) ;  /* 0xffffffc800847947 */ /* 0x000fea000383ffff */
.L_x_60:
[----:B------:R-:W-:Y:S07]  /*67d0*/  MOV R0, UR7 ;  /* 0x0000000700007c02 */ /* 0x000fee0008000f00 */
.L_x_122:
[----:B-1----:R1:W2:Y:S02]  /*67e0*/  SYNCS.PHASECHK.TRANS64.TRYWAIT P0, [R0+URZ], R3 ;  /* 0x00000003000075a7 */ /* 0x0022a400080011ff */
[----:B--2---:R-:W-:Y:S05]  /*67f0*/  @!P0 NANOSLEEP.SYNCS 0x989680 ;  /* 0x009896800000895d */ /* 0x004fea0003900000 */
[----:B------:R-:W2:Y:S02]  /*6800*/  @!P0 SYNCS.PHASECHK.TRANS64 P0, [R0+URZ], R3 ;  /* 0x00000003000085a7 */ /* 0x000ea400080010ff */
[----:B--2---:R-:W-:Y:S05]  /*6810*/  @!P0 BRA `(.L_x_122) ;  /* 0xfffffffc00f08947 */ /* 0x004fea000383ffff */
[----:B------:R-:W-:Y:S05]  /*6820*/  BRA `(.L_x_59) ;  /* 0xffffffc800bc7947 */ /* 0x000fea000383ffff */
.L_x_63:
[----:B------:R-:W-:-:S07]  /*6830*/  MOV R0, UR5 ;  /* 0x0000000500007c02 */ /* 0x000fce0008000f00 */
.L_x_123:
[----:B--2---:R2:W3:Y:S02]  /*6840*/  SYNCS.PHASECHK.TRANS64.TRYWAIT P0, [R0+URZ], R3 ;  /* 0x00000003000075a7 */ /* 0x0044e400080011ff */
[----:B---3--:R-:W-:Y:S05]  /*6850*/  @!P0 NANOSLEEP.SYNCS 0x989680 ;  /* 0x009896800000895d */ /* 0x008fea0003900000 */
[----:B------:R-:W3:Y:S02]  /*6860*/  @!P0 SYNCS.PHASECHK.TRANS64 P0, [R0+URZ], R3 ;  /* 0x00000003000085a7 */ /* 0x000ee400080010ff */
[----:B---3--:R-:W-:Y:S05]  /*6870*/  @!P0 BRA `(.L_x_123) ;  /* 0xfffffffc00f08947 */ /* 0x008fea000383ffff */
[----:B------:R-:W-:Y:S05]  /*6880*/  BRA `(.L_x_124) ;  /* 0xffffffcc005c7947 */ /* 0x000fea000383ffff */
.L_x_64:
[----:B------:R-:W-:-:S07]  /*6890*/  MOV R0, UR5 ;  /* 0x0000000500007c02 */ /* 0x000fce0008000f00 */
.L_x_125:
[----:B--2---:R2:W3:Y:S02]  /*68a0*/  SYNCS.PHASECHK.TRANS64.TRYWAIT P0, [R0+URZ], R3 ;  /* 0x00000003000075a7 */ /* 0x0044e400080011ff */
[----:B---3--:R-:W-:Y:S05]  /*68b0*/  @!P0 NANOSLEEP.SYNCS 0x989680 ;  /* 0x009896800000895d */ /* 0x008fea0003900000 */
[----:B------:R-:W3:Y:S02]  /*68c0*/  @!P0 SYNCS.PHASECHK.TRANS64 P0, [R0+URZ], R3 ;  /* 0x00000003000085a7 */ /* 0x000ee400080010ff */
[----:B---3--:R-:W-:Y:S05]  /*68d0*/  @!P0 BRA `(.L_x_125) ;  /* 0xfffffffc00f08947 */ /* 0x008fea000383ffff */
[----:B------:R-:W-:Y:S05]  /*68e0*/  BRA `(.L_x_126) ;  /* 0xffffffcc00687947 */ /* 0x000fea000383ffff */
.L_x_65:
[----:B------:R-:W-:-:S07]  /*68f0*/  MOV R0, UR5 ;  /* 0x0000000500007c02 */ /* 0x000fce0008000f00 */
.L_x_127:
[----:B--2---:R2:W3:Y:S02]  /*6900*/  SYNCS.PHASECHK.TRANS64.TRYWAIT P0, [R0+URZ], R3 ;  /* 0x00000003000075a7 */ /* 0x0044e400080011ff */
[----:B---3--:R-:W-:Y:S05]  /*6910*/  @!P0 NANOSLEEP.SYNCS 0x989680 ;  /* 0x009896800000895d */ /* 0x008fea0003900000 */
[----:B------:R-:W3:Y:S02]  /*6920*/  @!P0 SYNCS.PHASECHK.TRANS64 P0, [R0+URZ], R3 ;  /* 0x00000003000085a7 */ /* 0x000ee400080010ff */
[----:B---3--:R-:W-:Y:S05]  /*6930*/  @!P0 BRA `(.L_x_127) ;  /* 0xfffffffc00f08947 */ /* 0x008fea000383ffff */
[----:B------:R-:W-:Y:S05]  /*6940*/  BRA `(.L_x_128) ;  /* 0xffffffcc00747947 */ /* 0x000fea000383ffff */
.L_x_66:
[----:B------:R-:W-:-:S07]  /*6950*/  MOV R0, UR7 ;  /* 0x0000000700007c02 */ /* 0x000fce0008000f00 */
.L_x_129:
[----:B--2---:R2:W3:Y:S02]  /*6960*/  SYNCS.PHASECHK.TRANS64.TRYWAIT P0, [R0+URZ], R3 ;  /* 0x00000003000075a7 */ /* 0x0044e400080011ff */
[----:B---3--:R-:W-:Y:S05]  /*6970*/  @!P0 NANOSLEEP.SYNCS 0x989680 ;  /* 0x009896800000895d */ /* 0x008fea0003900000 */
[----:B------:R-:W3:Y:S02]  /*6980*/  @!P0 SYNCS.PHASECHK.TRANS64 P0, [R0+URZ], R3 ;  /* 0x00000003000085a7 */ /* 0x000ee400080010ff */
[----:B---3--:R-:W-:Y:S05]  /*6990*/  @!P0 BRA `(.L_x_129) ;  /* 0xfffffffc00f08947 */ /* 0x008fea000383ffff */
[----:B------:R-:W-:Y:S05]  /*69a0*/  BRA `(.L_x_130) ;  /* 0xffffffcc00807947 */ /* 0x000fea000383ffff */
.L_x_71:
[----:B---3--:R3:W1:Y:S02]  /*69b0*/  SYNCS.PHASECHK.TRANS64.TRYWAIT P0, [R0+URZ+0x90], R3 ;  /* 0x00009003000075a7 */ /* 0x00866400080011ff */
[----:B-1----:R-:W-:Y:S05]  /*69c0*/  @!P0 NANOSLEEP.SYNCS 0x989680 ;  /* 0x009896800000895d */ /* 0x002fea0003900000 */
[----:B------:R-:W1:Y:S02]  /*69d0*/  @!P0 SYNCS.PHASECHK.TRANS64 P0, [R0+URZ+0x90], R3 ;  /* 0x00009003000085a7 */ /* 0x000e6400080010ff */
[----:B-1----:R-:W-:Y:S05]  /*69e0*/  @!P0 BRA `(.L_x_71) ;  /* 0xfffffffc00f08947 */ /* 0x002fea000383ffff */
[----:B------:R-:W-:Y:S05]  /*69f0*/  BRA `(.L_x_131) ;  /* 0xffffffd0007c7947 */ /* 0x000fea000383ffff */
.L_x_74:
[----:B------:R-:W-:Y:S07]  /*6a00*/  MOV R0, UR6 ;  /* 0x0000000600007c02 */ /* 0x000fee0008000f00 */
.L_x_132:
[----:B-1----:R1:W3:Y:S02]  /*6a10*/  SYNCS.PHASECHK.TRANS64.TRYWAIT P0, [R0+URZ+0x88], R3 ;  /* 0x00008803000075a7 */ /* 0x0022e400080011ff */
[----:B---3--:R-:W-:Y:S05]  /*6a20*/  @!P0 NANOSLEEP.SYNCS 0x989680 ;  /* 0x009896800000895d */ /* 0x008fea0003900000 */
[----:B------:R-:W3:Y:S02]  /*6a30*/  @!P0 SYNCS.PHASECHK.TRANS64 P0, [R0+URZ+0x88], R3 ;  /* 0x00008803000085a7 */ /* 0x000ee400080010ff */
[----:B---3--:R-:W-:Y:S05]  /*6a40*/  @!P0 BRA `(.L_x_132) ;  /* 0xfffffffc00f08947 */ /* 0x008fea000383ffff */
[----:B------:R-:W-:Y:S05]  /*6a50*/  BRA `(.L_x_73) ;  /* 0xffffffd400687947 */ /* 0x000fea000383ffff */
.L_x_77:
[----:B------:R-:W-:Y:S07]  /*6a60*/  MOV R3, UR6 ;  /* 0x0000000600037c02 */ /* 0x000fee0008000f00 */
.L_x_133:
[----:B-1----:R1:W2:Y:S02]  /*6a70*/  SYNCS.PHASECHK.TRANS64.TRYWAIT P2, [R3+URZ+0x78], R26 ;  /* 0x0000781a030075a7 */ /* 0x0022a400080411ff */
[----:B--2---:R-:W-:Y:S05]  /*6a80*/  @!P2 NANOSLEEP.SYNCS 0x989680 ;  /* 0x009896800000a95d */ /* 0x004fea0003900000 */
[----:B------:R-:W2:Y:S02]  /*6a90*/  @!P2 SYNCS.PHASECHK.TRANS64 P2, [R3+URZ+0x78], R26 ;  /* 0x0000781a0300a5a7 */ /* 0x000ea400080410ff */
[----:B--2---:R-:W-:Y:S05]  /*6aa0*/  @!P2 BRA `(.L_x_133) ;  /* 0xfffffffc00f0a947 */ /* 0x004fea000383ffff */
[----:B------:R-:W-:Y:S05]  /*6ab0*/  BRA `(.L_x_134) ;  /* 0xffffffd400fc7947 */ /* 0x000fea000383ffff */
.L_x_80:
[----:B--2---:R2:W4:Y:S02]  /*6ac0*/  SYNCS.PHASECHK.TRANS64.TRYWAIT P0, [R0+URZ+0x90], R3 ;  /* 0x00009003000075a7 */ /* 0x00452400080011ff */
[----:B----4-:R-:W-:Y:S05]  /*6ad0*/  @!P0 NANOSLEEP.SYNCS 0x989680 ;  /* 0x009896800000895d */ /* 0x010fea0003900000 */
[----:B------:R-:W4:Y:S02]  /*6ae0*/  @!P0 SYNCS.PHASECHK.TRANS64 P0, [R0+URZ+0x90], R3 ;  /* 0x00009003000085a7 */ /* 0x000f2400080010ff */
[----:B----4-:R-:W-:Y:S05]  /*6af0*/  @!P0 BRA `(.L_x_80) ;  /* 0xfffffffc00f08947 */ /* 0x010fea000383ffff */
[----:B------:R-:W-:Y:S05]  /*6b00*/  BRA `(.L_x_135) ;  /* 0xffffffdc00587947 */ /* 0x000fea000383ffff */
.L_x_91:
[----:B-1----:R-:W-:Y:S04]  /*6b10*/  MOV R0, UR43 ;  /* 0x0000002b00007c02 */ /* 0x002fe80008000f00 */
[----:B------:R1:W2:Y:S03]  /*6b20*/  SYNCS.PHASECHK.TRANS64.TRYWAIT P1, [R0+URZ+0x70], R3 ;  /* 0x00007003000075a7 */ /* 0x0002a600080211ff */
[----:B--2---:R-:W-:Y:S05]  /*6b30*/  @!P1 NANOSLEEP.SYNCS 0x989680 ;  /* 0x009896800000995d */ /* 0x004fea0003900000 */
[----:B------:R-:W2:Y:S02]  /*6b40*/  @!P1 SYNCS.PHASECHK.TRANS64 P1, [R0+URZ+0x70], R3 ;  /* 0x00007003000095a7 */ /* 0x000ea400080210ff */
[----:B--2---:R-:W-:Y:S05]  /*6b50*/  @!P1 BRA `(.L_x_91) ;  /* 0xfffffffc00ec9947 */ /* 0x004fea000383ffff */
[----:B------:R-:W-:Y:S05]  /*6b60*/  BRA `(.L_x_90) ;  /* 0xffffffe8004c7947 */ /* 0x000fea000383ffff */
.L_x_93:
[----:B-1----:R1:W4:Y:S02]  /*6b70*/  SYNCS.PHASECHK.TRANS64.TRYWAIT P1, [R92+URZ+0xb0], R7 ;  /* 0x0000b0075c0075a7 */ /* 0x00232400080211ff */
[----:B----4-:R-:W-:Y:S05]  /*6b80*/  @!P1 NANOSLEEP.SYNCS 0x989680 ;  /* 0x009896800000995d */ /* 0x010fea0003900000 */
[----:B------:R-:W4:Y:S02]  /*6b90*/  @!P1 SYNCS.PHASECHK.TRANS64 P1, [R92+URZ+0xb0], R7 ;  /* 0x0000b0075c0095a7 */ /* 0x000f2400080210ff */
[----:B----4-:R-:W-:Y:S05]  /*6ba0*/  @!P1 BRA `(.L_x_93) ;  /* 0xfffffffc00f09947 */ /* 0x010fea000383ffff */
[----:B------:R-:W-:Y:S05]  /*6bb0*/  BRA `(.L_x_92) ;  /* 0xffffffe800887947 */ /* 0x000fea000383ffff */
        .weak           $__internal_0_$__cuda_sm10x_tcgen05_guardrail_trap_col_being_dealloced_not_returned_by_alloc
        .type           $__internal_0_$__cuda_sm10x_tcgen05_guardrail_trap_col_being_dealloced_not_returned_by_alloc,@function
        .size           $__internal_0_$__cuda_sm10x_tcgen05_guardrail_trap_col_being_dealloced_not_returned_by_alloc,($__internal_1_$__cuda_sm10x_tcgen05_guardrail_trap_phase_invalid_during_alloc - $__internal_0_$__cuda_sm10x_tcgen05_guardrail_trap_col_being_dealloced_not_returned_by_alloc)
$__internal_0_$__cuda_sm10x_tcgen05_guardrail_trap_col_being_dealloced_not_returned_by_alloc:
[----:B------:R-:W-:Y:S05]  /*6bc0*/  BPT.TRAP 0x1 ;  /* 0x000000040000795c */ /* 0x000fea0000300000 */
[----:B------:R-:W-:-:S04]  /*6bd0*/  HFMA2 R3, -RZ, RZ, 0, 0 ;  /* 0x00000000ff037431 */ /* 0x000fc800000001ff */
[----:B------:R-:W-:Y:S05]  /*6be0*/  RET.REL.NODEC R2 `(_ZN7cutlass13device_kernelINS_4gemm6kernel13GemmUniversalIN4cute5tupleIJiiiiEEENS1_10collective13CollectiveMmaINS1_35MainloopSm100TmaUmmaWarpSpecializedILi7ELi2ELi4ENS5_IJNS4_1CILi1EEESB_SB_EEEEENS5_IJNSA_ILi64EEESE_NSA_ILi32EEEEEENS_12float_e4m3_tENS5_IJlSB_lEEESH_SI_NS4_8TiledMMAINS4_8MMA_AtomIJNS4_10MMA_TraitsINS4_19SM100_MMA_F8F6F4_SSEJSH_SH_fSE_SE_NS4_17integral_constantINS4_4UMMA5MajorELSP_0EEESQ_NSN_INSO_7ScaleInELSR_0EEESS_EEEEEENS4_6LayoutISC_NS5_IJNSA_ILi0EEESW_SW_EEEEENS5_IJNS4_10UnderscoreESZ_SZ_EEEEENS4_13SM90_TMA_LOADENS4_14ComposedLayoutINS4_7SwizzleILi1ELi4ELi3EEENS4_18smem_ptr_flag_bitsILi8EEENSV_INS5_IJNSA_ILi8EEESF_EEENS5_IJSF_SB_EEEEEEEvNS4_8identityES12_S1C_vS1D_EENS_8epilogue10collective18CollectiveEpilogueINS1F_23Sm100TmaWarpSpecializedILi1ELi1ELi32ELb0ELb0EEEJSG_NS5_IJNSV_ISE_SB_EES1K_EEESH_SI_SH_SI_NS1F_6fusion15FusionCallbacksIS1J_NS1M_17LinearCombinationISH_fSH_fLNS_15FloatRoundStyleE2EEESG_S1L_JEEENS4_5SM1004TMEM4LOAD26SM100_TMEM_LOAD_16dp32b32xES12_NS13_INS14_ILi2ELi4ELi3EEES17_NSV_INS5_IJS18_SE_EEENS5_IJSE_SB_EEEEEEENS4_39AutoVectorizingCopyWithAssumedAlignmentILi128EEENS4_14SM90_TMA_STOREES20_S22_S22_EEEvvEEEEvNT_6ParamsE) ;  /* 0xffffff9402047950 */ /* 0x000fea0003c3ffff */
        .weak           $__internal_1_$__cuda_sm10x_tcgen05_guardrail_trap_phase_invalid_during_alloc
        .type           $__internal_1_$__cuda_sm10x_tcgen05_guardrail_trap_phase_invalid_during_alloc,@function
        .size           $__internal_1_$__cuda_sm10x_tcgen05_guardrail_trap_phase_invalid_during_alloc,($__internal_2_$__cuda_sm10x_tcgen05_guardrail_trap_unallocated_columns_being_dealloced - $__internal_1_$__cuda_sm10x_tcgen05_guardrail_trap_phase_invalid_during_alloc)
$__internal_1_$__cuda_sm10x_tcgen05_guardrail_trap_phase_invalid_during_alloc:
[----:B------:R-:W-:Y:S05]  /*6bf0*/  BPT.TRAP 0x1 ;  /* 0x000000040000795c */ /* 0x000fea0000300000 */
[----:B------:R-:W-:-:S04]  /*6c00*/  MOV R3, 0x0 ;  /* 0x0000000000037802 */ /* 0x000fc80000000f00 */
[----:B------:R-:W-:Y:S05]  /*6c10*/  RET.REL.NODEC R2 `(_ZN7cutlass13device_kernelINS_4gemm6kernel13GemmUniversalIN4cute5tupleIJiiiiEEENS1_10collective13CollectiveMmaINS1_35MainloopSm100TmaUmmaWarpSpecializedILi7ELi2ELi4ENS5_IJNS4_1CILi1EEESB_SB_EEEEENS5_IJNSA_ILi64EEESE_NSA_ILi32EEEEEENS_12float_e4m3_tENS5_IJlSB_lEEESH_SI_NS4_8TiledMMAINS4_8MMA_AtomIJNS4_10MMA_TraitsINS4_19SM100_MMA_F8F6F4_SSEJSH_SH_fSE_SE_NS4_17integral_constantINS4_4UMMA5MajorELSP_0EEESQ_NSN_INSO_7ScaleInELSR_0EEESS_EEEEEENS4_6LayoutISC_NS5_IJNSA_ILi0EEESW_SW_EEEEENS5_IJNS4_10UnderscoreESZ_SZ_EEEEENS4_13SM90_TMA_LOADENS4_14ComposedLayoutINS4_7SwizzleILi1ELi4ELi3EEENS4_18smem_ptr_flag_bitsILi8EEENSV_INS5_IJNSA_ILi8EEESF_EEENS5_IJSF_SB_EEEEEEEvNS4_8identityES12_S1C_vS1D_EENS_8epilogue10collective18CollectiveEpilogueINS1F_23Sm100TmaWarpSpecializedILi1ELi1ELi32ELb0ELb0EEEJSG_NS5_IJNSV_ISE_SB_EES1K_EEESH_SI_SH_SI_NS1F_6fusion15FusionCallbacksIS1J_NS1M_17LinearCombinationISH_fSH_fLNS_15FloatRoundStyleE2EEESG_S1L_JEEENS4_5SM1004TMEM4LOAD26SM100_TMEM_LOAD_16dp32b32xES12_NS13_INS14_ILi2ELi4ELi3EEES17_NSV_INS5_IJS18_SE_EEENS5_IJSE_SB_EEEEEEENS4_39AutoVectorizingCopyWithAssumedAlignmentILi128EEENS4_14SM90_TMA_STOREES20_S22_S22_EEEvvEEEEvNT_6ParamsE) ;  /* 0xffffff9002f87950 */ /* 0x000fea0003c3ffff */
        .weak           $__internal_2_$__cuda_sm10x_tcgen05_guardrail_trap_unallocated_columns_being_dealloced
        .type           $__internal_2_$__cuda_sm10x_tcgen05_guardrail_trap_unallocated_columns_being_dealloced,@function
        .size           $__internal_2_$__cuda_sm10x_tcgen05_guardrail_trap_unallocated_columns_being_dealloced,(.L_x_137 - $__internal_2_$__cuda_sm10x_tcgen05_guardrail_trap_unallocated_columns_being_dealloced)
$__internal_2_$__cuda_sm10x_tcgen05_guardrail_trap_unallocated_columns_being_dealloced:
[----:B------:R-:W-:Y:S05]  /*6c20*/  BPT.TRAP 0x1 ;  /* 0x000000040000795c */ /* 0x000fea0000300000 */
[----:B------:R-:W-:-:S04]  /*6c30*/  HFMA2 R3, -RZ, RZ, 0, 0 ;  /* 0x00000000ff037431 */ /* 0x000fc800000001ff */
[----:B------:R-:W-:Y:S05]  /*6c40*/  RET.REL.NODEC R2 `(_ZN7cutlass13device_kernelINS_4gemm6kernel13GemmUniversalIN4cute5tupleIJiiiiEEENS1_10collective13CollectiveMmaINS1_35MainloopSm100TmaUmmaWarpSpecializedILi7ELi2ELi4ENS5_IJNS4_1CILi1EEESB_SB_EEEEENS5_IJNSA_ILi64EEESE_NSA_ILi32EEEEEENS_12float_e4m3_tENS5_IJlSB_lEEESH_SI_NS4_8TiledMMAINS4_8MMA_AtomIJNS4_10MMA_TraitsINS4_19SM100_MMA_F8F6F4_SSEJSH_SH_fSE_SE_NS4_17integral_constantINS4_4UMMA5MajorELSP_0EEESQ_NSN_INSO_7ScaleInELSR_0EEESS_EEEEEENS4_6LayoutISC_NS5_IJNSA_ILi0EEESW_SW_EEEEENS5_IJNS4_10UnderscoreESZ_SZ_EEEEENS4_13SM90_TMA_LOADENS4_14ComposedLayoutINS4_7SwizzleILi1ELi4ELi3EEENS4_18smem_ptr_flag_bitsILi8EEENSV_INS5_IJNSA_ILi8EEESF_EEENS5_IJSF_SB_EEEEEEEvNS4_8identityES12_S1C_vS1D_EENS_8epilogue10collective18CollectiveEpilogueINS1F_23Sm100TmaWarpSpecializedILi1ELi1ELi32ELb0ELb0EEEJSG_NS5_IJNSV_ISE_SB_EES1K_EEESH_SI_SH_SI_NS1F_6fusion15FusionCallbacksIS1J_NS1M_17LinearCombinationISH_fSH_fLNS_15FloatRoundStyleE2EEESG_S1L_JEEENS4_5SM1004TMEM4LOAD26SM100_TMEM_LOAD_16dp32b32xES12_NS13_INS14_ILi2ELi4ELi3EEES17_NSV_INS5_IJS18_SE_EEENS5_IJSE_SB_EEEEEEENS4_39AutoVectorizingCopyWithAssumedAlignmentILi128EEENS4_14SM90_TMA_STOREES20_S22_S22_EEEvvEEEEvNT_6ParamsE) ;  /* 0xffffff9002ec7950 */ /* 0x000fea0003c3ffff */
.L_x_136:
[----:B------:R-:W-:-:S00]  /*6c50*/  BRA `(.L_x_136) ;  /* 0xfffffffc00fc7947 */ /* 0x000fc0000383ffff */
[----:B------:R-:W-:-:S00]  /*6c60*/  NOP ;  /* 0x0000000000007918 */ /* 0x000fc00000000000 */
        /* <DEDUP_REMOVED lines=9> */
.L_x_137:


//--------------------- .nv.global.init           --------------------------
	.section	.nv.global.init,"aw",@progbits
.nv.global.init:
	.type		$str$27,@object
	.size		$str$27,($str$28 - $str$27)
$str$27:
        /*0000*/ 	.byte	0x28, 0x61, 0x64, 0x64, 0x72, 0x65, 0x73, 0x73, 0x20, 0x26, 0x20, 0x6d, 0x61, 0x73, 0x6b, 0x29
        /*0010*/ 	.byte	0x20, 0x3d, 0x3d, 0x20, 0x30, 0x00
	.type		$str$28,@object
	.size		$str$28,($str$26 - $str$28)
$str$28:
        /*0016*/ 	.byte	0x2f, 0x74, 0x6d, 0x70, 0x2f, 0x63, 0x75, 0x74, 0x6c, 0x61, 0x73, 0x73, 0x5f, 0x73, 0x77, 0x65
        /*0026*/ 	.byte	0x65, 0x70, 0x5f, 0x73, 0x72, 0x63, 0x2f, 0x69, 0x6e, 0x63, 0x6c, 0x75, 0x64, 0x65, 0x2f, 0x63
        /*0036*/ 	.byte	0x75, 0x74, 0x65, 0x2f, 0x70, 0x6f, 0x69, 0x6e, 0x74, 0x65, 0x72, 0x5f, 0x66, 0x6c, 0x61, 0x67
        /*0046*/ 	.byte	0x67, 0x65, 0x64, 0x2e, 0x68, 0x70, 0x70, 0x00
	.type		$str$26,@object
	.size		$str$26,($str$25 - $str$26)
$str$26:
        /*004e*/ 	.byte	0x2f, 0x74, 0x6d, 0x70, 0x2f, 0x63, 0x75, 0x74, 0x6c, 0x61, 0x73, 0x73, 0x5f, 0x73, 0x77, 0x65
        /*005e*/ 	.byte	0x65, 0x70, 0x5f, 0x73, 0x72, 0x63, 0x2f, 0x69, 0x6e, 0x63, 0x6c, 0x75, 0x64, 0x65, 0x2f, 0x63
        /*006e*/ 	.byte	0x75, 0x74, 0x65, 0x2f, 0x61, 0x74, 0x6f, 0x6d, 0x2f, 0x63, 0x6f, 0x70, 0x79, 0x5f, 0x74, 0x72
        /*007e*/ 	.byte	0x61, 0x69, 0x74, 0x73, 0x5f, 0x73, 0x6d, 0x31, 0x30, 0x30, 0x2e, 0x68, 0x70, 0x70, 0x00
	.type		$str$25,@object
	.size		$str$25,(__unnamed_1 - $str$25)
$str$25:
        /*008d*/ 	.byte	0x28, 0x28, 0x75, 0x69, 0x6e, 0x74, 0x33, 0x32, 0x5f, 0x74, 0x28, 0x74, 0x68, 0x72, 0x65, 0x61
        /*009d*/ 	.byte	0x64, 0x49, 0x64, 0x78, 0x2e, 0x78, 0x29, 0x20, 0x2f, 0x20, 0x33, 0x32, 0x29, 0x20, 0x25, 0x20
        /*00ad*/ 	.byte	0x34, 0x29, 0x20, 0x3d, 0x3d, 0x20, 0x28, 0x28, 0x28, 0x74, 0x6d, 0x65, 0x6d, 0x5f, 0x61, 0x64
        /*00bd*/ 	.byte	0x64, 0x72, 0x20, 0x3e, 0x3e, 0x20, 0x31, 0x36, 0x29, 0x20, 0x2f, 0x20, 0x33, 0x32, 0x29, 0x20
        /*00cd*/ 	.byte	0x25, 0x20, 0x34, 0x29, 0x00
	.type		__unnamed_1,@object
	.size		__unnamed_1,(__unnamed_2 - __unnamed_1)
__unnamed_1:
        /*00d2*/ 	.byte	0x61, 0x75, 0x74, 0x6f, 0x20, 0x63, 0x75, 0x74, 0x65, 0x3a, 0x3a, 0x61, 0x73, 0x5f, 0x70, 0x6f
        /* <DEDUP_REMOVED lines=24> */
        /*0262*/ 	.byte	0x3c, 0x34, 0x30, 0x39, 0x36, 0x3e, 0x3e, 0x3e, 0x3e, 0x5d, 0x00
	.type		__unnamed_2,@object
	.size		__unnamed_2,(.L_2 - __unnamed_2)
__unnamed_2:
        /* <DEDUP_REMOVED lines=40> */
        /*04ed*/ 	.byte	0x74, 0x65, 0x3a, 0x3a, 0x43, 0x3c, 0x30, 0x3e, 0x3e, 0x3e, 0x3e, 0x5d, 0x00
.L_2:


//--------------------- .nv.shared._ZN7cutlass13device_kernelINS_4gemm6kernel13GemmUniversalIN4cute5tupleIJiiiiEEENS1_10collective13CollectiveMmaINS1_35MainloopSm100TmaUmmaWarpSpecializedILi7ELi2ELi4ENS5_IJNS4_1CILi1EEESB_SB_EEEEENS5_IJNSA_ILi64EEESE_NSA_ILi32EEEEEENS_12float_e4m3_tENS5_IJlSB_lEEESH_SI_NS4_8TiledMMAINS4_8MMA_AtomIJNS4_10MMA_TraitsINS4_19SM100_MMA_F8F6F4_SSEJSH_SH_fSE_SE_NS4_17integral_constantINS4_4UMMA5MajorELSP_0EEESQ_NSN_INSO_7ScaleInELSR_0EEESS_EEEEEENS4_6LayoutISC_NS5_IJNSA_ILi0EEESW_SW_EEEEENS5_IJNS4_10UnderscoreESZ_SZ_EEEEENS4_13SM90_TMA_LOADENS4_14ComposedLayoutINS4_7SwizzleILi1ELi4ELi3EEENS4_18smem_ptr_flag_bitsILi8EEENSV_INS5_IJNSA_ILi8EEESF_EEENS5_IJSF_SB_EEEEEEEvNS4_8identityES12_S1C_vS1D_EENS_8epilogue10collective18CollectiveEpilogueINS1F_23Sm100TmaWarpSpecializedILi1ELi1ELi32ELb0ELb0EEEJSG_NS5_IJNSV_ISE_SB_EES1K_EEESH_SI_SH_SI_NS1F_6fusion15FusionCallbacksIS1J_NS1M_17LinearCombinationISH_fSH_fLNS_15FloatRoundStyleE2EEESG_S1L_JEEENS4_5SM1004TMEM4LOAD26SM100_TMEM_LOAD_16dp32b32xES12_NS13_INS14_ILi2ELi4ELi3EEES17_NSV_INS5_IJS18_SE_EEENS5_IJSE_SB_EEEEEEENS4_39AutoVectorizingCopyWithAssumedAlignmentILi128EEENS4_14SM90_TMA_STOREES20_S22_S22_EEEvvEEEEvNT_6ParamsE --------------------------
	.section	.nv.shared._ZN7cutlass13device_kernelINS_4gemm6kernel13GemmUniversalIN4cute5tupleIJiiiiEEENS1_10collective13CollectiveMmaINS1_35MainloopSm100TmaUmmaWarpSpecializedILi7ELi2ELi4ENS5_IJNS4_1CILi1EEESB_SB_EEEEENS5_IJNSA_ILi64EEESE_NSA_ILi32EEEEEENS_12float_e4m3_tENS5_IJlSB_lEEESH_SI_NS4_8TiledMMAINS4_8MMA_AtomIJNS4_10MMA_TraitsINS4_19SM100_MMA_F8F6F4_SSEJSH_SH_fSE_SE_NS4_17integral_constantINS4_4UMMA5MajorELSP_0EEESQ_NSN_INSO_7ScaleInELSR_0EEESS_EEEEEENS4_6LayoutISC_NS5_IJNSA_ILi0EEESW_SW_EEEEENS5_IJNS4_10UnderscoreESZ_SZ_EEEEENS4_13SM90_TMA_LOADENS4_14ComposedLayoutINS4_7SwizzleILi1ELi4ELi3EEENS4_18smem_ptr_flag_bitsILi8EEENSV_INS5_IJNSA_ILi8EEESF_EEENS5_IJSF_SB_EEEEEEEvNS4_8identityES12_S1C_vS1D_EENS_8epilogue10collective18CollectiveEpilogueINS1F_23Sm100TmaWarpSpecializedILi1ELi1ELi32ELb0ELb0EEEJSG_NS5_IJNSV_ISE_SB_EES1K_EEESH_SI_SH_SI_NS1F_6fusion15FusionCallbacksIS1J_NS1M_17LinearCombinationISH_fSH_fLNS_15FloatRoundStyleE2EEESG_S1L_JEEENS4_5SM1004TMEM4LOAD26SM100_TMEM_LOAD_16dp32b32xES12_NS13_INS14_ILi2ELi4ELi3EEES17_NSV_INS5_IJS18_SE_EEENS5_IJSE_SB_EEEEEEENS4_39AutoVectorizingCopyWithAssumedAlignmentILi128EEENS4_14SM90_TMA_STOREES20_S22_S22_EEEvvEEEEvNT_6ParamsE,"aw",@nobits
	.sectionflags	@""
	.align	16
	.zero		1024


//--------------------- .nv.shared.reserved.0     --------------------------
	.section	.nv.shared.reserved.0,"aw",@nobits
	.weak		__nv_reservedSMEM_offset_0_alias
	.size		__nv_reservedSMEM_offset_0_alias, 0, 64
	.other		__nv_reservedSMEM_offset_0_alias,@"STO_CUDA_RESERVED_SHARED STV_DEFAULT"
__nv_reservedSMEM_offset_0_alias:
	.zero		0
.nv.shared.reserved.0:
	.zero		64
	.weak		__nv_reservedSMEM_tcgen05_partition
	.type		__nv_reservedSMEM_tcgen05_partition,@object
	.size		__nv_reservedSMEM_tcgen05_partition,(.L_0 - __nv_reservedSMEM_tcgen05_partition)
__nv_reservedSMEM_tcgen05_partition:
	.zero		32
.L_0:


//--------------------- .nv.global                --------------------------
	.section	.nv.global,"aw",@nobits
.nv.global:
	.type		_ZN40_INTERNAL_0d40c2ea_4_k_cu_4d98ab13_269604cute1_E,@object
	.size		_ZN40_INTERNAL_0d40c2ea_4_k_cu_4d98ab13_269604cute1_E,(_ZN40_INTERNAL_0d40c2ea_4_k_cu_4d98ab13_269604cuda3std3__45__cpo6cbeginE - _ZN40_INTERNAL_0d40c2ea_4_k_cu_4d98ab13_269604cute1_E)
_ZN40_INTERNAL_0d40c2ea_4_k_cu_4d98ab13_269604cute1_E:
	.zero		1
	.type		_ZN40_INTERNAL_0d40c2ea_4_k_cu_4d98ab13_269604cuda3std3__45__cpo6cbeginE,@object
	.size		_ZN40_INTERNAL_0d40c2ea_4_k_cu_4d98ab13_269604cuda3std3__45__cpo6cbeginE,(_ZN40_INTERNAL_0d40c2ea_4_k_cu_4d98ab13_269604cuda3std3__48in_placeE - _ZN40_INTERNAL_0d40c2ea_4_k_cu_4d98ab13_269604cuda3std3__45__cpo6cbeginE)
_ZN40_INTERNAL_0d40c2ea_4_k_cu_4d98ab13_269604cuda3std3__45__cpo6cbeginE:
	.zero		1
	.type		_ZN40_INTERNAL_0d40c2ea_4_k_cu_4d98ab13_269604cuda3std3__48in_placeE,@object
	.size		_ZN40_INTERNAL_0d40c2ea_4_k_cu_4d98ab13_269604cuda3std3__48in_placeE,(_ZN40_INTERNAL_0d40c2ea_4_k_cu_4d98ab13_269604cuda3std6ranges3__45__cpo9iter_moveE - _ZN40_INTERNAL_0d40c2ea_4_k_cu_4d98ab13_269604cuda3std3__48in_placeE)
_ZN40_INTERNAL_0d40c2ea_4_k_cu_4d98ab13_269604cuda3std3__48in_placeE:
	.zero		1
	.type		_ZN40_INTERNAL_0d40c2ea_4_k_cu_4d98ab13_269604cuda3std6ranges3__45__cpo9iter_moveE,@object
	.size		_ZN40_INTERNAL_0d40c2ea_4_k_cu_4d98ab13_269604cuda3std6ranges3__45__cpo9iter_moveE,(_ZN40_INTERNAL_0d40c2ea_4_k_cu_4d98ab13_269604cuda3std3__45__cpo5beginE - _ZN40_INTERNAL_0d40c2ea_4_k_cu_4d98ab13_269604cuda3std6ranges3__45__cpo9iter_moveE)
_ZN40_INTERNAL_0d40c2ea_4_k_cu_4d98ab13_269604cuda3std6ranges3__45__cpo9iter_moveE:
	.zero		1
	.type		_ZN40_INTERNAL_0d40c2ea_4_k_cu_4d98ab13_269604cuda3std3__45__cpo5beginE,@object
	.size		_ZN40_INTERNAL_0d40c2ea_4_k_cu_4d98ab13_269604cuda3std3__45__cpo5beginE,(_ZN40_INTERNAL_0d40c2ea_4_k_cu_4d98ab13_269604cuda3std3__442_GLOBAL__N__0d40c2ea_4_k_cu_4d98ab13_269606ignoreE - _ZN40_INTERNAL_0d40c2ea_4_k_cu_4d98ab13_269604cuda3std3__45__cpo5beginE)
_ZN40_INTERNAL_0d40c2ea_4_k_cu_4d98ab13_269604cuda3std3__45__cpo5beginE:
	.zero		1
	.type		_ZN40_INTERNAL_0d40c2ea_4_k_cu_4d98ab13_269604cuda3std3__442_GLOBAL__N__0d40c2ea_4_k_cu_4d98ab13_269606ignoreE,@object
	.size		_ZN40_INTERNAL_0d40c2ea_4_k_cu_4d98ab13_269604cuda3std3__442_GLOBAL__N__0d40c2ea_4_k_cu_4d98ab13_269606ignoreE,(_ZN40_INTERNAL_0d40c2ea_4_k_cu_4d98ab13_269604cute7productE - _ZN40_INTERNAL_0d40c2ea_4_k_cu_4d98ab13_269604cuda3std3__442_GLOBAL__N__0d40c2ea_4_k_cu_4d98ab13_269606ignoreE)
_ZN40_INTERNAL_0d40c2ea_4_k_cu_4d98ab13_269604cuda3std3__442_GLOBAL__N__0d40c2ea_4_k_cu_4d98ab13_269606ignoreE:
	.zero		1
	.type		_ZN40_INTERNAL_0d40c2ea_4_k_cu_4d98ab13_269604cute7productE,@object
	.size		_ZN40_INTERNAL_0d40c2ea_4_k_cu_4d98ab13_269604cute7productE,(_ZN40_INTERNAL_0d40c2ea_4_k_cu_4d98ab13_269604cuda3std3__45__cpo3endE - _ZN40_INTERNAL_0d40c2ea_4_k_cu_4d98ab13_269604cute7productE)
_ZN40_INTERNAL_0d40c2ea_4_k_cu_4d98ab13_269604cute7productE:
	.zero		1
	.type		_ZN40_INTERNAL_0d40c2ea_4_k_cu_4d98ab13_269604cuda3std3__45__cpo3endE,@object
	.size		_ZN40_INTERNAL_0d40c2ea_4_k_cu_4d98ab13_269604cuda3std3__45__cpo3endE,(_ZN40_INTERNAL_0d40c2ea_4_k_cu_4d98ab13_269604cuda3std3__419piecewise_constructE - _ZN40_INTERNAL_0d40c2ea_4_k_cu_4d98ab13_269604cuda3std3__45__cpo3endE)
_ZN40_INTERNAL_0d40c2ea_4_k_cu_4d98ab13_269604cuda3std3__45__cpo3endE:
	.zero		1
	.type		_ZN40_INTERNAL_0d40c2ea_4_k_cu_4d98ab13_269604cuda3std3__419piecewise_constructE,@object
	.size		_ZN40_INTERNAL_0d40c2ea_4_k_cu_4d98ab13_269604cuda3std3__419piecewise_constructE,(_ZN40_INTERNAL_0d40c2ea_4_k_cu_4d98ab13_269604cuda3std3__45__cpo4cendE - _ZN40_INTERNAL_0d40c2ea_4_k_cu_4d98ab13_269604cuda3std3__419piecewise_constructE)
_ZN40_INTERNAL_0d40c2ea_4_k_cu_4d98ab13_269604cuda3std3__419piecewise_constructE:
	.zero		1
	.type		_ZN40_INTERNAL_0d40c2ea_4_k_cu_4d98ab13_269604cuda3std3__45__cpo4cendE,@object
	.size		_ZN40_INTERNAL_0d40c2ea_4_k_cu_4d98ab13_269604cuda3std3__45__cpo4cendE,(_ZN40_INTERNAL_0d40c2ea_4_k_cu_4d98ab13_269604cuda3std6ranges3__45__cpo4swapE - _ZN40_INTERNAL_0d40c2ea_4_k_cu_4d98ab13_269604cuda3std3__45__cpo4cendE)
_ZN40_INTERNAL_0d40c2ea_4_k_cu_4d98ab13_269604cuda3std3__45__cpo4cendE:
	.zero		1
	.type		_ZN40_INTERNAL_0d40c2ea_4_k_cu_4d98ab13_269604cuda3std6ranges3__45__cpo4swapE,@object
	.size		_ZN40_INTERNAL_0d40c2ea_4_k_cu_4d98ab13_269604cuda3std6ranges3__45__cpo4swapE,(.L_10 - _ZN40_INTERNAL_0d40c2ea_4_k_cu_4d98ab13_269604cuda3std6ranges3__45__cpo4swapE)
_ZN40_INTERNAL_0d40c2ea_4_k_cu_4d98ab13_269604cuda3std6ranges3__45__cpo4swapE:
	.zero		1
.L_10:


//--------------------- .nv.constant0._ZN7cutlass13device_kernelINS_4gemm6kernel13GemmUniversalIN4cute5tupleIJiiiiEEENS1_10collective13CollectiveMmaINS1_35MainloopSm100TmaUmmaWarpSpecializedILi7ELi2ELi4ENS5_IJNS4_1CILi1EEESB_SB_EEEEENS5_IJNSA_ILi64EEESE_NSA_ILi32EEEEEENS_12float_e4m3_tENS5_IJlSB_lEEESH_SI_NS4_8TiledMMAINS4_8MMA_AtomIJNS4_10MMA_TraitsINS4_19SM100_MMA_F8F6F4_SSEJSH_SH_fSE_SE_NS4_17integral_constantINS4_4UMMA5MajorELSP_0EEESQ_NSN_INSO_7ScaleInELSR_0EEESS_EEEEEENS4_6LayoutISC_NS5_IJNSA_ILi0EEESW_SW_EEEEENS5_IJNS4_10UnderscoreESZ_SZ_EEEEENS4_13SM90_TMA_LOADENS4_14ComposedLayoutINS4_7SwizzleILi1ELi4ELi3EEENS4_18smem_ptr_flag_bitsILi8EEENSV_INS5_IJNSA_ILi8EEESF_EEENS5_IJSF_SB_EEEEEEEvNS4_8identityES12_S1C_vS1D_EENS_8epilogue10collective18CollectiveEpilogueINS1F_23Sm100TmaWarpSpecializedILi1ELi1ELi32ELb0ELb0EEEJSG_NS5_IJNSV_ISE_SB_EES1K_EEESH_SI_SH_SI_NS1F_6fusion15FusionCallbacksIS1J_NS1M_17LinearCombinationISH_fSH_fLNS_15FloatRoundStyleE2EEESG_S1L_JEEENS4_5SM1004TMEM4LOAD26SM100_TMEM_LOAD_16dp32b32xES12_NS13_INS14_ILi2ELi4ELi3EEES17_NSV_INS5_IJS18_SE_EEENS5_IJSE_SB_EEEEEEENS4_39AutoVectorizingCopyWithAssumedAlignmentILi128EEENS4_14SM90_TMA_STOREES20_S22_S22_EEEvvEEEEvNT_6ParamsE --------------------------
	.section	.nv.constant0._ZN7cutlass13device_kernelINS_4gemm6kernel13GemmUniversalIN4cute5tupleIJiiiiEEENS1_10collective13CollectiveMmaINS1_35MainloopSm100TmaUmmaWarpSpecializedILi7ELi2ELi4ENS5_IJNS4_1CILi1EEESB_SB_EEEEENS5_IJNSA_ILi64EEESE_NSA_ILi32EEEEEENS_12float_e4m3_tENS5_IJlSB_lEEESH_SI_NS4_8TiledMMAINS4_8MMA_AtomIJNS4_10MMA_TraitsINS4_19SM100_MMA_F8F6F4_SSEJSH_SH_fSE_SE_NS4_17integral_constantINS4_4UMMA5MajorELSP_0EEESQ_NSN_INSO_7ScaleInELSR_0EEESS_EEEEEENS4_6LayoutISC_NS5_IJNSA_ILi0EEESW_SW_EEEEENS5_IJNS4_10UnderscoreESZ_SZ_EEEEENS4_13SM90_TMA_LOADENS4_14ComposedLayoutINS4_7SwizzleILi1ELi4ELi3EEENS4_18smem_ptr_flag_bitsILi8EEENSV_INS5_IJNSA_ILi8EEESF_EEENS5_IJSF_SB_EEEEEEEvNS4_8identityES12_S1C_vS1D_EENS_8epilogue10collective18CollectiveEpilogueINS1F_23Sm100TmaWarpSpecializedILi1ELi1ELi32ELb0ELb0EEEJSG_NS5_IJNSV_ISE_SB_EES1K_EEESH_SI_SH_SI_NS1F_6fusion15FusionCallbacksIS1J_NS1M_17LinearCombinationISH_fSH_fLNS_15FloatRoundStyleE2EEESG_S1L_JEEENS4_5SM1004TMEM4LOAD26SM100_TMEM_LOAD_16dp32b32xES12_NS13_INS14_ILi2ELi4ELi3EEES17_NSV_INS5_IJS18_SE_EEENS5_IJSE_SB_EEEEEEENS4_39AutoVectorizingCopyWithAssumedAlignmentILi128EEENS4_14SM90_TMA_STOREES20_S22_S22_EEEvvEEEEvNT_6ParamsE,"a",@progbits
	.sectionflags	@""
	.align	4
.nv.constant0._ZN7cutlass13device_kernelINS_4gemm6kernel13GemmUniversalIN4cute5tupleIJiiiiEEENS1_10collective13CollectiveMmaINS1_35MainloopSm100TmaUmmaWarpSpecializedILi7ELi2ELi4ENS5_IJNS4_1CILi1EEESB_SB_EEEEENS5_IJNSA_ILi64EEESE_NSA_ILi32EEEEEENS_12float_e4m3_tENS5_IJlSB_lEEESH_SI_NS4_8TiledMMAINS4_8MMA_AtomIJNS4_10MMA_TraitsINS4_19SM100_MMA_F8F6F4_SSEJSH_SH_fSE_SE_NS4_17integral_constantINS4_4UMMA5MajorELSP_0EEESQ_NSN_INSO_7ScaleInELSR_0EEESS_EEEEEENS4_6LayoutISC_NS5_IJNSA_ILi0EEESW_SW_EEEEENS5_IJNS4_10UnderscoreESZ_SZ_EEEEENS4_13SM90_TMA_LOADENS4_14ComposedLayoutINS4_7SwizzleILi1ELi4ELi3EEENS4_18smem_ptr_flag_bitsILi8EEENSV_INS5_IJNSA_ILi8EEESF_EEENS5_IJSF_SB_EEEEEEEvNS4_8identityES12_S1C_vS1D_EENS_8epilogue10collective18CollectiveEpilogueINS1F_23Sm100TmaWarpSpecializedILi1ELi1ELi32ELb0ELb0EEEJSG_NS5_IJNSV_ISE_SB_EES1K_EEESH_SI_SH_SI_NS1F_6fusion15FusionCallbacksIS1J_NS1M_17LinearCombinationISH_fSH_fLNS_15FloatRoundStyleE2EEESG_S1L_JEEENS4_5SM1004TMEM4LOAD26SM100_TMEM_LOAD_16dp32b32xES12_NS13_INS14_ILi2ELi4ELi3EEES17_NSV_INS5_IJS18_SE_EEENS5_IJSE_SB_EEEEEEENS4_39AutoVectorizingCopyWithAssumedAlignmentILi128EEENS4_14SM90_TMA_STOREES20_S22_S22_EEEvvEEEEvNT_6ParamsE:
	.zero		2944


//--------------------- SYMBOLS --------------------------

	.type		.nv.reservedSmem.offset0,@object
	.size		.nv.reservedSmem.offset0,0x4
	.type		.nv.reservedSmem.cap,@object
	.size		.nv.reservedSmem.cap,0x4
	.type		__assertfail,@function
